def gluon_tcgen05(
    a_ptr,
    b_ptr,
    c_ptr,
    M,
    N,
    K,
    stride_am,
    stride_bk,
    stride_cm,
    BLOCK_M: gl.constexpr,
    BLOCK_N: gl.constexpr,
    BLOCK_K: gl.constexpr,
    DTYPE: gl.constexpr,
    A_LAYOUT: gl.constexpr,
    B_LAYOUT: gl.constexpr,
    C_LAYOUT: gl.constexpr,
    B_SHAPE: gl.constexpr,
    TMEM_LAYOUT: gl.constexpr,
    TMEM_REG: gl.constexpr,
    TRANS_B: gl.constexpr,
    NUM_BUFFERS: gl.constexpr,
):
    a_desc = tma.make_tensor_descriptor(
        a_ptr, [M, K], [stride_am, 1], [BLOCK_M, BLOCK_K], A_LAYOUT
    )
    b_desc = tma.make_tensor_descriptor(
        b_ptr,
        [N, K] if TRANS_B else [K, N],
        [stride_bk, 1],
        B_SHAPE,
        B_LAYOUT,
    )
    c_desc = tma.make_tensor_descriptor(
        c_ptr, [M, N], [stride_cm, 1], [BLOCK_M, BLOCK_N], C_LAYOUT
    )

    a_bufs = gl.allocate_shared_memory(
        DTYPE, [NUM_BUFFERS, BLOCK_M, BLOCK_K], A_LAYOUT
    )
    b_bufs = gl.allocate_shared_memory(DTYPE, [NUM_BUFFERS] + B_SHAPE, B_LAYOUT)

    pid_m = gl.program_id(0)
    pid_n = gl.program_id(1)
    off_m = pid_m * BLOCK_M
    off_n = pid_n * BLOCK_N

    tma_bars = gl.allocate_shared_memory(
        gl.int64, [NUM_BUFFERS, 1], mbarrier.MBarrierLayout()
    )
    mma_bars = gl.allocate_shared_memory(
        gl.int64, [NUM_BUFFERS, 1], mbarrier.MBarrierLayout()
    )
    for i in gl.static_range(NUM_BUFFERS):
        mbarrier.init(tma_bars.index(i), count=1)
        mbarrier.init(mma_bars.index(i), count=1)

    acc_tmem = allocate_tensor_memory(gl.float32, [BLOCK_M, BLOCK_N], TMEM_LAYOUT)
    idx = 0
    phase = 0
    use_acc = False
    for k in range(0, K, BLOCK_K):
        a = a_bufs.index(idx)
        b = b_bufs.index(idx)
        tma_bar = tma_bars.index(idx)
        mma_bar = mma_bars.index(idx)
        mbarrier.expect(
            tma_bar, a_desc.block_type.nbytes + b_desc.block_type.nbytes
        )
        tma.async_copy_global_to_shared(a_desc, [off_m, k], tma_bar, a)
        tma.async_copy_global_to_shared(
            b_desc, [off_n, k] if TRANS_B else [k, off_n], tma_bar, b
        )
        mbarrier.wait(tma_bar, phase=phase)

        if TRANS_B:
            b = b.permute((1, 0))
        tcgen05_mma(a, b, acc_tmem, use_acc=use_acc)
        tcgen05_commit(mma_bar)
        mbarrier.wait(mma_bar, phase=phase)
        use_acc = True

        idx += 1
        if idx == NUM_BUFFERS:
            idx = 0
            phase ^= 1

    for i in gl.static_range(NUM_BUFFERS):
        mbarrier.invalidate(tma_bars.index(i))
        mbarrier.invalidate(mma_bars.index(i))

    acc = acc_tmem.load(TMEM_REG)
    c_smem = gl.allocate_shared_memory(DTYPE, [BLOCK_M, BLOCK_N], C_LAYOUT)
    c_smem.store(acc.to(DTYPE))
    fence_async_shared()
    tma.async_copy_shared_to_global(c_desc, [off_m, off_n], c_smem)
    tma.store_wait(pendings=0)

# config = {"BLOCK_K": 64, "BLOCK_M": 64, "BLOCK_N": 64, "arch": "sm_100", "dtype": "fp8e4m3", "num_buffers": 1, "num_warps": 4, "trans_b": 0}
# arch = sm_100


// ===== COMPILED SASS (sm_100a) =====

	.target	sm_100a

	.elftype	@"ET_EXEC"


//--------------------- .note.nv.tkinfo           --------------------------
	.section	.note.nv.tkinfo,"",@"SHT_NOTE"
	.sectionflags	@"SHF_NOTE_NV_TKINFO"
	.tkinfo
        /*0018*/ 	.word	0x00000081
        /*0030*/ 	.string	""
        /*0030*/ 	.string	"ptxas-blackwell"
        /*0030*/ 	.string	"Cuda compilation tools, release 12.9, V12.9.86"
        /*0030*/ 	.string	"Build cuda_12.9.r12.9/compiler.36037853_0"
        /*0030*/ 	.string	"-v  -suppress-debug-info  -lineinfo  -arch sm_100a "



//--------------------- .note.nv.cuver            --------------------------
	.section	.note.nv.cuver,"",@"SHT_NOTE"
	.sectionflags	@"SHF_NOTE_NV_CUVER"
        /*0018*/ 	.short	0x0001
        /*001a*/ 	.short	0x0064
        /*001c*/ 	.short	0x0001
        /*001e*/ 	.short	0x0000
        /*0020*/ 	.short	0x0001
        /*0022*/ 	.short	0x0000


//--------------------- .nv.info                  --------------------------
	.section	.nv.info,"",@"SHT_CUDA_INFO"
	.align	4


	//----- nvinfo : EIATTR_REGCOUNT
	.align		4
        /*0000*/ 	.byte	0x04, 0x2f
        /*0002*/ 	.short	(.L_4 - .L_3)
	.align		4
.L_3:
        /*0004*/ 	.word	index@(gluon_tcgen05)
        /*0008*/ 	.word	0x00000027


	//----- nvinfo : EIATTR_FRAME_SIZE
	.align		4
.L_4:
        /*000c*/ 	.byte	0x04, 0x11
        /*000e*/ 	.short	(.L_6 - .L_5)
	.align		4
.L_5:
        /*0010*/ 	.word	index@($__internal_2_$__cuda_sm10x_tcgen05_guardrail_trap_unallocated_columns_being_dealloced)
        /*0014*/ 	.word	0x00000000


	//----- nvinfo : EIATTR_FRAME_SIZE
	.align		4
.L_6:
        /*0018*/ 	.byte	0x04, 0x11
        /*001a*/ 	.short	(.L_8 - .L_7)
	.align		4
.L_7:
        /*001c*/ 	.word	index@($__internal_1_$__cuda_sm10x_tcgen05_guardrail_trap_phase_invalid_during_alloc)
        /*0020*/ 	.word	0x00000000


	//----- nvinfo : EIATTR_FRAME_SIZE
	.align		4
.L_8:
        /*0024*/ 	.byte	0x04, 0x11
        /*0026*/ 	.short	(.L_10 - .L_9)
	.align		4
.L_9:
        /*0028*/ 	.word	index@($__internal_0_$__cuda_sm10x_tcgen05_guardrail_trap_col_being_dealloced_not_returned_by_alloc)
        /*002c*/ 	.word	0x00000000


	//----- nvinfo : EIATTR_FRAME_SIZE
	.align		4
.L_10:
        /*0030*/ 	.byte	0x04, 0x11
        /*0032*/ 	.short	(.L_12 - .L_11)
	.align		4
.L_11:
        /*0034*/ 	.word	index@(gluon_tcgen05)
        /*0038*/ 	.word	0x00000000


	//----- nvinfo : EIATTR_MIN_STACK_SIZE
	.align		4
.L_12:
        /*003c*/ 	.byte	0x04, 0x12
        /*003e*/ 	.short	(.L_14 - .L_13)
	.align		4
.L_13:
        /*0040*/ 	.word	index@(gluon_tcgen05)
        /*0044*/ 	.word	0x00000000
.L_14:


//--------------------- .nv.info.gluon_tcgen05    --------------------------
	.section	.nv.info.gluon_tcgen05,"",@"SHT_CUDA_INFO"
	.sectionflags	@""
	.align	4


	//----- nvinfo : EIATTR_CUDA_API_VERSION
	.align		4
        /*0000*/ 	.byte	0x04, 0x37
        /*0002*/ 	.short	(.L_16 - .L_15)
.L_15:
        /*0004*/ 	.word	0x00000081


	//----- nvinfo : EIATTR_KPARAM_INFO
	.align		4
.L_16:
        /*0008*/ 	.byte	0x04, 0x17
        /*000a*/ 	.short	(.L_18 - .L_17)
.L_17:
        /*000c*/ 	.word	0x00000000
        /*0010*/ 	.short	0x000a
        /*0012*/ 	.short	0x0048
        /*0014*/ 	.byte	0x00, 0xf4, 0x21, 0x00


	//----- nvinfo : EIATTR_KPARAM_INFO
	.align		4
.L_18:
        /*0018*/ 	.byte	0x04, 0x17
        /*001a*/ 	.short	(.L_20 - .L_19)
.L_19:
        /*001c*/ 	.word	0x00000000
        /*0020*/ 	.short	0x0009
        /*0022*/ 	.short	0x0040
        /*0024*/ 	.byte	0x00, 0xf4, 0x21, 0x00


	//----- nvinfo : EIATTR_KPARAM_INFO
	.align		4
.L_20:
        /*0028*/ 	.byte	0x04, 0x17
        /*002a*/ 	.short	(.L_22 - .L_21)
.L_21:
        /*002c*/ 	.word	0x00000000
        /*0030*/ 	.short	0x0008
        /*0032*/ 	.short	0x0038
        /*0034*/ 	.byte	0x00, 0xf0, 0x21, 0x00


	//----- nvinfo : EIATTR_KPARAM_INFO
	.align		4
.L_22:
        /*0038*/ 	.byte	0x04, 0x17
        /*003a*/ 	.short	(.L_24 - .L_23)
.L_23:
        /*003c*/ 	.word	0x00000000
        /*0040*/ 	.short	0x0007
        /*0042*/ 	.short	0x0030
        /*0044*/ 	.byte	0x00, 0xf0, 0x21, 0x00


	//----- nvinfo : EIATTR_KPARAM_INFO
	.align		4
.L_24:
        /*0048*/ 	.byte	0x04, 0x17
        /*004a*/ 	.short	(.L_26 - .L_25)
.L_25:
        /*004c*/ 	.word	0x00000000
        /*0050*/ 	.short	0x0006
        /*0052*/ 	.short	0x0028
        /*0054*/ 	.byte	0x00, 0xf0, 0x21, 0x00


	//----- nvinfo : EIATTR_KPARAM_INFO
	.align		4
.L_26:
        /*0058*/ 	.byte	0x04, 0x17
        /*005a*/ 	.short	(.L_28 - .L_27)
.L_27:
        /*005c*/ 	.word	0x00000000
        /*0060*/ 	.short	0x0005
        /*0062*/ 	.short	0x0020
        /*0064*/ 	.byte	0x00, 0xf0, 0x11, 0x00


	//----- nvinfo : EIATTR_KPARAM_INFO
	.align		4
.L_28:
        /*0068*/ 	.byte	0x04, 0x17
        /*006a*/ 	.short	(.L_30 - .L_29)
.L_29:
        /*006c*/ 	.word	0x00000000
        /*0070*/ 	.short	0x0004
        /*0072*/ 	.short	0x001c
        /*0074*/ 	.byte	0x00, 0xf0, 0x11, 0x00


	//----- nvinfo : EIATTR_KPARAM_INFO
	.align		4
.L_30:
        /*0078*/ 	.byte	0x04, 0x17
        /*007a*/ 	.short	(.L_32 - .L_31)
.L_31:
        /*007c*/ 	.word	0x00000000
        /*0080*/ 	.short	0x0003
        /*0082*/ 	.short	0x0018
        /*0084*/ 	.byte	0x00, 0xf0, 0x11, 0x00


	//----- nvinfo : EIATTR_KPARAM_INFO
	.align		4
.L_32:
        /*0088*/ 	.byte	0x04, 0x17
        /*008a*/ 	.short	(.L_34 - .L_33)
.L_33:
        /*008c*/ 	.word	0x00000000
        /*0090*/ 	.short	0x0002
        /*0092*/ 	.short	0x0010
        /*0094*/ 	.byte	0x00, 0xf4, 0x21, 0x00


	//----- nvinfo : EIATTR_KPARAM_INFO
	.align		4
.L_34:
        /*0098*/ 	.byte	0x04, 0x17
        /*009a*/ 	.short	(.L_36 - .L_35)
.L_35:
        /*009c*/ 	.word	0x00000000
        /*00a0*/ 	.short	0x0001
        /*00a2*/ 	.short	0x0008
        /*00a4*/ 	.byte	0x00, 0xf4, 0x21, 0x00


	//----- nvinfo : EIATTR_KPARAM_INFO
	.align		4
.L_36:
        /*00a8*/ 	.byte	0x04, 0x17
        /*00aa*/ 	.short	(.L_38 - .L_37)
.L_37:
        /*00ac*/ 	.word	0x00000000
        /*00b0*/ 	.short	0x0000
        /*00b2*/ 	.short	0x0000
        /*00b4*/ 	.byte	0x00, 0xf4, 0x21, 0x00


	//----- nvinfo : EIATTR_AT_ENTRY_FRAGMENTS
	.align		4
.L_38:
        /*00b8*/ 	.byte	0x04, 0x4f
        /*00ba*/ 	.short	(.L_40 - .L_39)


	//   ....[0]....
.L_39:
        /*00bc*/ 	.word	0x00000004


	//----- nvinfo : EIATTR_RESERVED_SMEM_USED
	.align		4
.L_40:
        /*00c0*/ 	.byte	0x01, 0x41
	.zero		2


	//----- nvinfo : EIATTR_SPARSE_MMA_MASK
	.align		4
        /*00c4*/ 	.byte	0x03, 0x50
        /*00c6*/ 	.short	0x0000


	//----- nvinfo : EIATTR_TCGEN05_1CTA_USED
	.align		4
        /*00c8*/ 	.byte	0x01, 0x51
	.zero		2


	//----- nvinfo : EIATTR_MAXREG_COUNT
	.align		4
        /*00cc*/ 	.byte	0x03, 0x1b
        /*00ce*/ 	.short	0x00ff


	//----- nvinfo : EIATTR_NUM_BARRIERS
	.align		4
        /*00d0*/ 	.byte	0x02, 0x4c
        /*00d2*/ 	.byte	0x01
	.zero		1


	//----- nvinfo : EIATTR_INT_WARP_WIDE_INSTR_OFFSETS
	.align		4
        /*00d4*/ 	.byte	0x04, 0x31
        /*00d6*/ 	.short	(.L_42 - .L_41)


	//   ....[0]....
.L_41:
        /*00d8*/ 	.word	0x00001650


	//   ....[1]....
        /*00dc*/ 	.word	0x00001670


	//   ....[2]....
        /*00e0*/ 	.word	0x000016f0


	//   ....[3]....
        /*00e4*/ 	.word	0x00001810


	//   ....[4]....
        /*00e8*/ 	.word	0x00001820


	//   ....[5]....
        /*00ec*/ 	.word	0x00001830


	//   ....[6]....
        /*00f0*/ 	.word	0x00001840


	//   ....[7]....
        /*00f4*/ 	.word	0x00001a90


	//   ....[8]....
        /*00f8*/ 	.word	0x00001aa0


	//   ....[9]....
        /*00fc*/ 	.word	0x00001bc0


	//   ....[10]....
        /*0100*/ 	.word	0x00001bd0


	//   ....[11]....
        /*0104*/ 	.word	0x00001c20


	//   ....[12]....
        /*0108*/ 	.word	0x00001c60


	//   ....[13]....
        /*010c*/ 	.word	0x00001d90


	//   ....[14]....
        /*0110*/ 	.word	0x00001da0


	//   ....[15]....
        /*0114*/ 	.word	0x00001fd0


	//   ....[16]....
        /*0118*/ 	.word	0x00001fe0


	//   ....[17]....
        /*011c*/ 	.word	0x00002340


	//   ....[18]....
        /*0120*/ 	.word	0x00002390


	//----- nvinfo : EIATTR_COOP_GROUP_MASK_REGIDS
	.align		4
.L_42:
        /*0124*/ 	.byte	0x04, 0x29
        /*0126*/ 	.short	(.L_44 - .L_43)


	//   ....[0]....
.L_43:
        /*0128*/ 	.word	0xffffffff


	//   ....[1]....
        /*012c*/ 	.word	0xffffffff


	//   ....[2]....
        /*0130*/ 	.word	0xffffffff


	//   ....[3]....
        /*0134*/ 	.word	0xffffffff


	//   ....[4]....
        /*0138*/ 	.word	0xffffffff


	//   ....[5]....
        /*013c*/ 	.word	0xffffffff


	//   ....[6]....
        /*0140*/ 	.word	0xffffffff


	//   ....[7]....
        /*0144*/ 	.word	0xffffffff


	//   ....[8]....
        /*0148*/ 	.word	0xffffffff


	//   ....[9]....
        /*014c*/ 	.word	0xffffffff


	//----- nvinfo : EIATTR_COOP_GROUP_INSTR_OFFSETS
	.align		4
.L_44:
        /*0150*/ 	.byte	0x04, 0x28
        /*0152*/ 	.short	(.L_46 - .L_45)


	//   ....[0]....
.L_45:
        /*0154*/ 	.word	0x00000050


	//   ....[1]....
        /*0158*/ 	.word	0x00000310


	//   ....[2]....
        /*015c*/ 	.word	0x000004f0


	//   ....[3]....
        /*0160*/ 	.word	0x000009a0


	//   ....[4]....
        /*0164*/ 	.word	0x00000ae0


	//   ....[5]....
        /*0168*/ 	.word	0x00000f50


	//   ....[6]....
        /*016c*/ 	.word	0x00001090


	//   ....[7]....
        /*0170*/ 	.word	0x000014e0


	//   ....[8]....
        /*0174*/ 	.word	0x000021d0


	//   ....[9]....
        /*0178*/ 	.word	0x00002440


	//----- nvinfo : EIATTR_VRC_CTA_INIT_COUNT
	.align		4
.L_46:
        /*017c*/ 	.byte	0x02, 0x4a
        /*017e*/ 	.byte	0x80
	.zero		1


	//----- nvinfo : EIATTR_MBARRIER_INSTR_OFFSETS
	.align		4
        /*0180*/ 	.byte	0x04, 0x39
        /*0182*/ 	.short	(.L_48 - .L_47)


	//   ....[0]....
.L_47:
        /*0184*/ 	.word	0x00001710
        /*0188*/ 	.word	0x000000ff
        /*018c*/ 	.word	0x00002000
        /*0190*/ 	.short	0x0100
        /*0192*/ 	.byte	0x08
	.zero		1


	//   ....[1]....
        /*0194*/ 	.word	0x00001720
        /*0198*/ 	.word	0x000000ff
        /*019c*/ 	.word	0x00002010
        /*01a0*/ 	.short	0x0100
        /*01a2*/ 	.byte	0x08
	.zero		1


	//   ....[2]....
        /*01a4*/ 	.word	0x000019b0
        /*01a8*/ 	.word	0x000000ff
        /*01ac*/ 	.word	0x00002000
        /*01b0*/ 	.short	0x010a
        /*01b2*/ 	.byte	0x08
	.zero		1


	//   ....[3]....
        /*01b4*/ 	.word	0x00001af0
        /*01b8*/ 	.word	0x000000ff
        /*01bc*/ 	.word	0x00002010
        /*01c0*/ 	.short	0x010a
        /*01c2*/ 	.byte	0x08
	.zero		1


	//   ....[4]....
        /*01c4*/ 	.word	0x00001cd0
        /*01c8*/ 	.word	0x000000ff
        /*01cc*/ 	.word	0x00002000
        /*01d0*/ 	.short	0x010a
        /*01d2*/ 	.byte	0x08
	.zero		1


	//   ....[5]....
        /*01d4*/ 	.word	0x00001de0
        /*01d8*/ 	.word	0x000000ff
        /*01dc*/ 	.word	0x00002010
        /*01e0*/ 	.short	0x010a
        /*01e2*/ 	.byte	0x08
	.zero		1


	//   ....[6]....
        /*01e4*/ 	.word	0x00001e80
        /*01e8*/ 	.word	0x000000ff
        /*01ec*/ 	.word	0x00002000
        /*01f0*/ 	.short	0x0108
        /*01f2*/ 	.byte	0x08
	.zero		1


	//   ....[7]....
        /*01f4*/ 	.word	0x00001e90
        /*01f8*/ 	.word	0x000000ff
        /*01fc*/ 	.word	0x00002010
        /*0200*/ 	.short	0x0108
        /*0202*/ 	.byte	0x08
	.zero		1


	//   ....[8]....
        /*0204*/ 	.word	0x00002460
        /*0208*/ 	.word	0x000000ff
        /*020c*/ 	.word	0x00002000
        /*0210*/ 	.short	0x010a
        /*0212*/ 	.byte	0x08
	.zero		1


	//   ....[9]....
        /*0214*/ 	.word	0x00002490
        /*0218*/ 	.word	0x000000ff
        /*021c*/ 	.word	0x00002010
        /*0220*/ 	.short	0x010a
        /*0222*/ 	.byte	0x08
	.zero		1


	//   ....[10]....
        /*0224*/ 	.word	0x000024c0
        /*0228*/ 	.word	0x000000ff
        /*022c*/ 	.word	0x00002000
        /*0230*/ 	.short	0x010a
        /*0232*/ 	.byte	0x08
	.zero		1


	//   ....[11]....
        /*0234*/ 	.word	0x000024f0
        /*0238*/ 	.word	0x000000ff
        /*023c*/ 	.word	0x00002010
        /*0240*/ 	.short	0x010a
        /*0242*/ 	.byte	0x08
	.zero		1


	//----- nvinfo : EIATTR_NUM_MBARRIERS
	.align		4
.L_48:
        /*0244*/ 	.byte	0x03, 0x38
        /*0246*/ 	.short	0x0002


	//----- nvinfo : EIATTR_EXIT_INSTR_OFFSETS
	.align		4
        /*0248*/ 	.byte	0x04, 0x1c
        /*024a*/ 	.short	(.L_50 - .L_49)


	//   ....[0]....
.L_49:
        /*024c*/ 	.word	0x00002450


	//----- nvinfo : EIATTR_REQNTID
	.align		4
.L_50:
        /*0250*/ 	.byte	0x04, 0x10
        /*0252*/ 	.short	(.L_52 - .L_51)
.L_51:
        /*0254*/ 	.word	0x00000080
        /*0258*/ 	.word	0x00000001
        /*025c*/ 	.word	0x00000001


	//----- nvinfo : EIATTR_CRS_STACK_SIZE
	.align		4
.L_52:
        /*0260*/ 	.byte	0x04, 0x1e
        /*0262*/ 	.short	(.L_54 - .L_53)
.L_53:
        /*0264*/ 	.word	0x00000000


	//----- nvinfo : EIATTR_CBANK_PARAM_SIZE
	.align		4
.L_54:
        /*0268*/ 	.byte	0x03, 0x19
        /*026a*/ 	.short	0x0050


	//----- nvinfo : EIATTR_PARAM_CBANK
	.align		4
        /*026c*/ 	.byte	0x04, 0x0a
        /*026e*/ 	.short	(.L_56 - .L_55)
	.align		4
.L_55:
        /*0270*/ 	.word	index@(.nv.constant0.gluon_tcgen05)
        /*0274*/ 	.short	0x0380
        /*0276*/ 	.short	0x0050


	//----- nvinfo : EIATTR_SW_WAR
	.align		4
.L_56:
        /*0278*/ 	.byte	0x04, 0x36
        /*027a*/ 	.short	(.L_58 - .L_57)
.L_57:
        /*027c*/ 	.word	0x00000008
.L_58:


//--------------------- .nv.compat                --------------------------
	.section	.nv.compat,"",@"SHT_CUDA_COMPAT_INFO"
	.align	4
        /*0000*/ 	.byte	0x02, 0x02, 0x02, 0x00, 0x02, 0x05, 0x05, 0x00, 0x02, 0x03, 0x03, 0x00, 0x02, 0x06, 0x01, 0x00


//--------------------- .nv.callgraph             --------------------------
	.section	.nv.callgraph,"",@"SHT_CUDA_CALLGRAPH"
	.align	4
	.sectionentsize	8
	.align		4
        /*0000*/ 	.word	0x00000000
	.align		4
        /*0004*/ 	.word	0xffffffff
	.align		4
        /*0008*/ 	.word	0x00000000
	.align		4
        /*000c*/ 	.word	0xfffffffe
	.align		4
        /*0010*/ 	.word	0x00000000
	.align		4
        /*0014*/ 	.word	0xfffffffd
	.align		4
        /*0018*/ 	.word	0x00000000
	.align		4
        /*001c*/ 	.word	0xfffffffc


//--------------------- .text.gluon_tcgen05       --------------------------
	.section	.text.gluon_tcgen05,"ax",@progbits
	.align	128
        .global         gluon_tcgen05
        .type           gluon_tcgen05,@function
        .size           gluon_tcgen05,(.L_x_73 - gluon_tcgen05)
        .other          gluon_tcgen05,@"STO_CUDA_ENTRY STV_DEFAULT"
gluon_tcgen05:
.text.gluon_tcgen05:
[----:B------:R-:W1:Y:S01]  /*0000*/  LDC R1, c[0x0][0x37c] ;  /* 0x0000df00ff017b82 */ /* 0x000e620000000800 */
[----:B------:R-:W2:Y:S02]  /*0010*/  S2R R0, SR_TID.X ;  /* 0x0000000000007919 */ /* 0x000ea40000002100 */
[----:B--2---:R-:W-:-:S13]  /*0020*/  ISETP.GE.U32.AND P2, PT, R0, 0x20, PT ;  /* 0x000000200000780c */ /* 0x004fda0003f46070 */
[----:B------:R-:W-:Y:S05]  /*0030*/  @P2 BRA `(.L_x_0) ;  /* 0x0000000000b82947 */ /* 0x000fea0003800000 */
[----:B------:R-:W2:Y:S01]  /*0040*/  S2UR UR6, SR_CgaCtaId ;  /* 0x00000000000679c3 */ /* 0x000ea20000008800 */
[----:B------:R-:W-:Y:S01]  /*0050*/  NOP ;  /* 0x0000000000007918 */ /* 0x000fe20000000000 */
[----:B------:R-:W-:Y:S02]  /*0060*/  UMOV UR4, 0x40 ;  /* 0x0000004000047882 */ /* 0x000fe40000000000 */
[----:B--2---:R-:W-:-:S09]  /*0070*/  ULEA UR4, UR6, UR4, 0x18 ;  /* 0x0000000406047291 */ /* 0x004fd2000f8ec0ff */
[----:B------:R-:W2:Y:S01]  /*0080*/  LDS.U8 R2, [UR4] ;  /* 0x00000004ff027984 */ /* 0x000ea20008000000 */
[----:B------:R-:W-:Y:S02]  /*0090*/  UMOV UR4, 0x400 ;  /* 0x0000040000047882 */ /* 0x000fe40000000000 */
[----:B------:R-:W-:Y:S01]  /*00a0*/  ULEA UR4, UR6, UR4, 0x18 ;  /* 0x0000000406047291 */ /* 0x000fe2000f8ec0ff */
[----:B--2---:R-:W-:-:S13]  /*00b0*/  ISETP.NE.AND P0, PT, R2, RZ, PT ;  /* 0x000000ff0200720c */ /* 0x004fda0003f05270 */
[----:B------:R-:W-:Y:S05]  /*00c0*/  @P0 BRA `(.L_x_1) ;  /* 0x00000000007c0947 */ /* 0x000fea0003800000 */
[----:B------:R-:W-:-:S13]  /*00d0*/  ELECT P0, URZ, PT ;  /* 0x0000000000ff782f */ /* 0x000fda0003800000 */
[----:B------:R-:W-:Y:S05]  /*00e0*/  @!P0 BRA `(.L_x_2) ;  /* 0x0000000000848947 */ /* 0x000fea0003800000 */
[----:B------:R-:W-:Y:S01]  /*00f0*/  UMOV UR5, 0x2 ;  /* 0x0000000200057882 */ /* 0x000fe20000000000 */
[----:B------:R-:W-:Y:S02]  /*0100*/  IMAD.MOV.U32 R5, RZ, RZ, 0x1 ;  /* 0x00000001ff057424 */ /* 0x000fe400078e00ff */
[----:B------:R-:W-:Y:S02]  /*0110*/  IMAD.MOV.U32 R3, RZ, RZ, 0x3 ;  /* 0x00000003ff037424 */ /* 0x000fe400078e00ff */
[----:B------:R-:W-:Y:S04]  /*0120*/  DEPBAR.LE SB2, 0x36 ;  /* 0x0000ad800000791a */ /* 0x000fe80000000000 */
[----:B------:R-:W2:Y:S02]  /*0130*/  UTCATOMSWS.FIND_AND_SET.ALIGN UP0, UR5, UR5 ;  /* 0x00000005000575e3 */ /* 0x000ea40008000800 */
[----:B--2---:R-:W-:-:S04]  /*0140*/  PLOP3.LUT P0, PT, PT, PT, UP0, 0x80, 0x8 ;  /* 0x000000000008781c */ /* 0x004fc80003f0f008 */
[----:B------:R-:W-:-:S04]  /*0150*/  SEL R2, RZ, 0xffffffff, !P0 ;  /* 0xffffffffff027807 */ /* 0x000fc80004000000 */
[----:B------:R-:W-:Y:S01]  /*0160*/  ISETP.NE.AND P0, PT, R2, RZ, PT ;  /* 0x000000ff0200720c */ /* 0x000fe20003f05270 */
[----:B------:R-:W-:-:S12]  /*0170*/  IMAD.U32 R2, RZ, RZ, UR5 ;  /* 0x00000005ff027e24 */ /* 0x000fd8000f8e00ff */
[----:B------:R-:W-:Y:S05]  /*0180*/  @P0 BRA `(.L_x_3) ;  /* 0x0000000000240947 */ /* 0x000fea0003800000 */
.L_x_4:
[----:B------:R-:W-:Y:S05]  /*0190*/  NANOSLEEP 0x64 ;  /* 0x000000640000795d */ /* 0x000fea0003800000 */
[----:B------:R-:W-:-:S05]  /*01a0*/  UMOV UR5, 0x2 ;  /* 0x0000000200057882 */ /* 0x000fca0000000000 */
[----:B------:R-:W-:Y:S04]  /*01b0*/  DEPBAR.LE SB2, 0x36 ;  /* 0x0000ad800000791a */ /* 0x000fe80000000000 */
[----:B------:R-:W2:Y:S02]  /*01c0*/  UTCATOMSWS.FIND_AND_SET.ALIGN UP0, UR5, UR5 ;  /* 0x00000005000575e3 */ /* 0x000ea40008000800 */
[----:B--2---:R-:W-:-:S04]  /*01d0*/  PLOP3.LUT P0, PT, PT, PT, UP0, 0x80, 0x8 ;  /* 0x000000000008781c */ /* 0x004fc80003f0f008 */
[----:B------:R-:W-:-:S04]  /*01e0*/  SEL R2, RZ, 0xffffffff, !P0 ;  /* 0xffffffffff027807 */ /* 0x000fc80004000000 */
[----:B------:R-:W-:Y:S01]  /*01f0*/  ISETP.NE.AND P0, PT, R2, RZ, PT ;  /* 0x000000ff0200720c */ /* 0x000fe20003f05270 */
[----:B------:R-:W-:-:S12]  /*0200*/  IMAD.U32 R2, RZ, RZ, UR5 ;  /* 0x00000005ff027e24 */ /* 0x000fd8000f8e00ff */
[----:B------:R-:W-:Y:S05]  /*0210*/  @!P0 BRA `(.L_x_4) ;  /* 0xfffffffc00dc8947 */ /* 0x000fea000383ffff */
.L_x_3:
[C---:B------:R-:W-:Y:S01]  /*0220*/  VIADD R4, R2.reuse, 0x10 ;  /* 0x0000001002047836 */ /* 0x040fe20000000000 */
[----:B------:R-:W-:Y:S01]  /*0230*/  UMOV UR5, 0x50 ;  /* 0x0000005000057882 */ /* 0x000fe20000000000 */
[----:B------:R-:W-:Y:S01]  /*0240*/  SHF.L.U32 R3, R3, R2, RZ ;  /* 0x0000000203037219 */ /* 0x000fe200000006ff */
[----:B------:R-:W-:Y:S01]  /*0250*/  ULEA UR5, UR6, UR5, 0x18 ;  /* 0x0000000506057291 */ /* 0x000fe2000f8ec0ff */
[----:B------:R-:W-:Y:S01]  /*0260*/  IMAD.SHL.U32 R2, R2, 0x20, RZ ;  /* 0x0000002002027824 */ /* 0x000fe200078e00ff */
[----:B------:R-:W-:-:S04]  /*0270*/  SHF.L.U32 R4, R5, R4, RZ ;  /* 0x0000000405047219 */ /* 0x000fc800000006ff */
[----:B------:R-:W-:-:S05]  /*0280*/  LOP3.LUT R3, R4, R3, RZ, 0xfc, !PT ;  /* 0x0000000304037212 */ /* 0x000fca00078efcff */
[----:B------:R2:W-:Y:S04]  /*0290*/  ATOMS.OR RZ, [UR5], R3 ;  /* 0x00000003ffff798c */ /* 0x0005e8000b000005 */
[----:B------:R2:W-:Y:S01]  /*02a0*/  STS [UR4], R2 ;  /* 0x00000002ff007988 */ /* 0x0005e20008000804 */
[----:B------:R-:W-:Y:S05]  /*02b0*/  BRA `(.L_x_2) ;  /* 0x0000000000107947 */ /* 0x000fea0003800000 */
.L_x_1:
[----:B------:R-:W-:Y:S01]  /*02c0*/  IMAD.MOV.U32 R3, RZ, RZ, -0x1 ;  /* 0xffffffffff037424 */ /* 0x000fe200078e00ff */
[----:B------:R-:W-:-:S04]  /*02d0*/  MOV R2, 0x300 ;  /* 0x0000030000027802 */ /* 0x000fc80000000f00 */
[----:B------:R2:W-:Y:S03]  /*02e0*/  STS [UR4], R3 ;  /* 0x00000003ff007988 */ /* 0x0005e60008000804 */
[----:B-12---:R-:W-:Y:S05]  /*02f0*/  CALL.REL.NOINC `($__internal_1_$__cuda_sm10x_tcgen05_guardrail_trap_phase_invalid_during_alloc) ;  /* 0x0000002000947944 */ /* 0x006fea0003c00000 */
.L_x_2:
[----:B------:R-:W-:Y:S05]  /*0300*/  WARPSYNC.ALL ;  /* 0x0000000000007948 */ /* 0x000fea0003800000 */
[----:B------:R-:W-:Y:S01]  /*0310*/  NOP ;  /* 0x0000000000007918 */ /* 0x000fe20000000000 */
.L_x_0:
[----:B------:R-:W3:Y:S08]  /*0320*/  S2UR UR4, SR_CgaCtaId ;  /* 0x00000000000479c3 */ /* 0x000ef00000008800 */
[----:B------:R-:W-:Y:S01]  /*0330*/  BAR.SYNC.DEFER_BLOCKING 0x0 ;  /* 0x0000000000007b1d */ /* 0x000fe20000010000 */
[----:B------:R-:W-:-:S05]  /*0340*/  LOP3.LUT R36, R0, 0x7f, RZ, 0xc0, !PT ;  /* 0x0000007f00247812 */ /* 0x000fca00078ec0ff */
[----:B------:R-:W-:Y:S02]  /*0350*/  UMOV UR8, 0x400 ;  /* 0x0000040000087882 */ /* 0x000fe40000000000 */
[----:B------:R-:W4:Y:S08]  /*0360*/  LDC R8, c[0x0][0x3a0] ;  /* 0x0000e800ff087b82 */ /* 0x000f300000000800 */
[----:B------:R-:W5:Y:S01]  /*0370*/  S2UR UR6, SR_CTAID.Y ;  /* 0x00000000000679c3 */ /* 0x000f620000002600 */
[----:B---3--:R-:W-:-:S09]  /*0380*/  ULEA UR8, UR4, UR8, 0x18 ;  /* 0x0000000804087291 */ /* 0x008fd2000f8ec0ff */
[----:B------:R-:W3:Y:S01]  /*0390*/  LDS R4, [UR8] ;  /* 0x00000008ff047984 */ /* 0x000ee20008000800 */
[----:B------:R-:W-:Y:S06]  /*03a0*/  BAR.SYNC.DEFER_BLOCKING 0x0 ;  /* 0x0000000000007b1d */ /* 0x000fec0000010000 */
[----:B------:R-:W-:Y:S05]  /*03b0*/  @P2 BRA `(.L_x_5) ;  /* 0x0000000000182947 */ /* 0x000fea0003800000 */
[----:B------:R-:W-:Y:S01]  /*03c0*/  ELECT P0, URZ, PT ;  /* 0x0000000000ff782f */ /* 0x000fe20003800000 */
[----:B--2---:R-:W-:Y:S01]  /*03d0*/  IMAD.MOV.U32 R2, RZ, RZ, 0x1 ;  /* 0x00000001ff027424 */ /* 0x004fe200078e00ff */
[----:B------:R-:W-:Y:S01]  /*03e0*/  UMOV UR5, 0x40 ;  /* 0x0000004000057882 */ /* 0x000fe20000000000 */
[----:B------:R-:W-:Y:S01]  /*03f0*/  UVIRTCOUNT.DEALLOC.SMPOOL 0x80 ;  /* 0x000000800000784c */ /* 0x000fe20000000000 */
[----:B------:R-:W-:-:S09]  /*0400*/  ULEA UR5, UR4, UR5, 0x18 ;  /* 0x0000000504057291 */ /* 0x000fd2000f8ec0ff */
[----:B------:R2:W-:Y:S03]  /*0410*/  @P0 STS.U8 [UR5], R2 ;  /* 0x00000002ff000988 */ /* 0x0005e60008000005 */
.L_x_5:
[----:B------:R-:W2:Y:S01]  /*0420*/  S2UR UR4, SR_CTAID.Z ;  /* 0x00000000000479c3 */ /* 0x000ea20000002700 */
[----:B------:R-:W5:Y:S01]  /*0430*/  LDCU UR5, c[0x0][0x370] ;  /* 0x00006e00ff0577ac */ /* 0x000f620008000800 */
[----:B------:R-:W-:Y:S01]  /*0440*/  ISETP.GE.U32.AND P0, PT, R36, 0x20, PT ;  /* 0x000000202400780c */ /* 0x000fe20003f06070 */
[----:B----4-:R-:W-:Y:S01]  /*0450*/  VIADD R5, R8, 0xffffffff ;  /* 0xffffffff08057836 */ /* 0x010fe20000000000 */
[C---:B------:R-:W-:Y:S01]  /*0460*/  ISETP.NE.U32.AND P3, PT, R36.reuse, RZ, PT ;  /* 0x000000ff2400720c */ /* 0x040fe20003f65070 */
[----:B------:R-:W2:Y:S02]  /*0470*/  LDCU UR7, c[0x0][0x374] ;  /* 0x00006e80ff0777ac */ /* 0x000ea40008000800 */
[----:B--2---:R-:W-:Y:S01]  /*0480*/  LEA R3, R36, UR8, 0x2 ;  /* 0x0000000824037c11 */ /* 0x004fe2000f8e10ff */
[----:B------:R-:W-:Y:S01]  /*0490*/  BSSY.RECONVERGENT B0, `(.L_x_6) ;  /* 0x0000015000007945 */ /* 0x000fe20003800200 */
[----:B------:R-:W5:Y:S01]  /*04a0*/  S2UR UR11, SR_CTAID.X ;  /* 0x00000000000b79c3 */ /* 0x000f620000002500 */
[----:B------:R-:W2:Y:S01]  /*04b0*/  LDCU.64 UR16, c[0x0][0x3c0] ;  /* 0x00007800ff1077ac */ /* 0x000ea20008000a00 */
[----:B---3--:R-:W-:-:S04]  /*04c0*/  R2UR UR29, R4 ;  /* 0x00000000041d72ca */ /* 0x008fc800000e0000 */
[----:B------:R3:W-:Y:S02]  /*04d0*/  @!P0 STS [R3], RZ ;  /* 0x000000ff03008388 */ /* 0x0007e40000000800 */
[----:B------:R-:W4:Y:S01]  /*04e0*/  LDC R2, c[0x0][0x398] ;  /* 0x0000e600ff027b82 */ /* 0x000f220000000800 */
[----:B------:R-:W-:Y:S01]  /*04f0*/  NOP ;  /* 0x0000000000007918 */ /* 0x000fe20000000000 */
[----:B------:R3:W-:Y:S01]  /*0500*/  @!P3 STS [UR8+0x20], R5 ;  /* 0x00002005ff00b988 */ /* 0x0007e20008000808 */
[----:B-----5:R-:W-:-:S04]  /*0510*/  UIMAD UR4, UR4, UR7, UR6 ;  /* 0x00000007040472a4 */ /* 0x020fc8000f8e0206 */
[----:B------:R-:W-:-:S04]  /*0520*/  UIMAD UR4, UR4, UR5, UR11 ;  /* 0x00000005040472a4 */ /* 0x000fc8000f8e020b */
[----:B------:R-:W-:-:S04]  /*0530*/  UIMAD UR4, UR4, 0x180, URZ ;  /* 0x00000180040478a4 */ /* 0x000fc8000f8e02ff */
[----:B--2---:R-:W-:Y:S01]  /*0540*/  UIADD3 UR12, UP0, UPT, UR4, UR16, URZ ;  /* 0x00000010040c7290 */ /* 0x004fe2000ff1e0ff */
[----:B----4-:R-:W-:-:S03]  /*0550*/  VIADD R2, R2, 0xffffffff ;  /* 0xffffffff02027836 */ /* 0x010fc60000000000 */
[----:B------:R-:W-:Y:S01]  /*0560*/  ULEA.HI.X.SX32 UR13, UR4, UR17, 0x1, UP0 ;  /* 0x00000011040d7291 */ /* 0x000fe200080f0eff */
[----:B---3--:R-:W-:Y:S11]  /*0570*/  @P3 BRA `(.L_x_7) ;  /* 0x0000000000183947 */ /* 0x008ff60003800000 */
[----:B------:R-:W2:Y:S01]  /*0580*/  LDS R4, [UR8+0x8] ;  /* 0x00000808ff047984 */ /* 0x000ea20008000800 */
[----:B------:R-:W3:Y:S01]  /*0590*/  LDC.64 R10, c[0x0][0x380] ;  /* 0x0000e000ff0a7b82 */ /* 0x000ee20000000a00 */
[----:B------:R-:W-:Y:S02]  /*05a0*/  IMAD.MOV.U32 R7, RZ, RZ, 0x70 ;  /* 0x00000070ff077424 */ /* 0x000fe400078e00ff */
[----:B---3--:R3:W-:Y:S03]  /*05b0*/  STS.64 [UR8], R10 ;  /* 0x0000000aff007988 */ /* 0x0087e60008000a08 */
[----:B--2---:R-:W-:-:S05]  /*05c0*/  LOP3.LUT R4, R4, 0x10, R7, 0xd8, !PT ;  /* 0x0000001004047812 */ /* 0x004fca00078ed807 */
[----:B------:R3:W-:Y:S02]  /*05d0*/  STS [UR8+0x8], R4 ;  /* 0x00000804ff007988 */ /* 0x0007e40008000808 */
.L_x_7:
[----:B------:R-:W-:Y:S05]  /*05e0*/  BSYNC.RECONVERGENT B0 ;  /* 0x0000000000007941 */ /* 0x000fea0003800200 */
.L_x_6:
[----:B------:R-:W-:Y:S04]  /*05f0*/  BSSY.RECONVERGENT B0, `(.L_x_8) ;  /* 0x000000a000007945 */ /* 0x000fe80003800200 */
[----:B------:R-:W-:Y:S05]  /*0600*/  @P3 BRA `(.L_x_9) ;  /* 0x0000000000203947 */ /* 0x000fea0003800000 */
[----:B---3--:R-:W2:Y:S01]  /*0610*/  LDS R4, [UR8+0x34] ;  /* 0x00003408ff047984 */ /* 0x008ea20008000800 */
[----:B------:R-:W-:Y:S02]  /*0620*/  IMAD.MOV.U32 R7, RZ, RZ, 0x3f000000 ;  /* 0x3f000000ff077424 */ /* 0x000fe400078e00ff */
[----:B------:R-:W-:Y:S01]  /*0630*/  @!P3 IMAD.MOV.U32 R6, RZ, RZ, 0x3f ;  /* 0x0000003fff06b424 */ /* 0x000fe200078e00ff */
[----:B------:R-:W3:Y:S02]  /*0640*/  @!P3 LDS R9, [UR8+0x38] ;  /* 0x00003808ff09b984 */ /* 0x000ee40008000800 */
[----:B--2---:R-:W-:Y:S02]  /*0650*/  LOP3.LUT R4, R4, 0xff000000, R7, 0xb8, !PT ;  /* 0xff00000004047812 */ /* 0x004fe400078eb807 */
[----:B---3--:R-:W-:-:S03]  /*0660*/  @!P3 LOP3.LUT R6, R9, 0xff, R6, 0xb8, !PT ;  /* 0x000000ff0906b812 */ /* 0x008fc600078eb806 */
[----:B------:R2:W-:Y:S04]  /*0670*/  STS [UR8+0x34], R4 ;  /* 0x00003404ff007988 */ /* 0x0005e80008000808 */
[----:B------:R2:W-:Y:S02]  /*0680*/  @!P3 STS [UR8+0x38], R6 ;  /* 0x00003806ff00b988 */ /* 0x0005e40008000808 */
.L_x_9:
[----:B------:R-:W-:Y:S05]  /*0690*/  BSYNC.RECONVERGENT B0 ;  /* 0x0000000000007941 */ /* 0x000fea0003800200 */
.L_x_8:
[----:B------:R-:W-:Y:S04]  /*06a0*/  BSSY.RECONVERGENT B0, `(.L_x_10) ;  /* 0x000000a000007945 */ /* 0x000fe80003800200 */
[----:B------:R-:W-:Y:S05]  /*06b0*/  @P3 BRA `(.L_x_11) ;  /* 0x0000000000203947 */ /* 0x000fea0003800000 */
[----:B--23--:R-:W2:Y:S01]  /*06c0*/  LDS R4, [UR8+0x1c] ;  /* 0x00001c08ff047984 */ /* 0x00cea20008000800 */
[----:B------:R-:W3:Y:S03]  /*06d0*/  LDC.64 R10, c[0x0][0x3a8] ;  /* 0x0000ea00ff0a7b82 */ /* 0x000ee60000000a00 */
[----:B------:R4:W-:Y:S01]  /*06e0*/  STS [UR8+0x24], R2 ;  /* 0x00002402ff007988 */ /* 0x0009e20008000808 */
[--C-:B---3--:R-:W-:Y:S02]  /*06f0*/  SHF.R.U32.HI R7, RZ, 0x4, R11.reuse ;  /* 0x00000004ff077819 */ /* 0x108fe4000001160b */
[----:B------:R-:W-:-:S05]  /*0700*/  SHF.R.U64 R6, R10, 0x4, R11 ;  /* 0x000000040a067819 */ /* 0x000fca000000120b */
[----:B------:R4:W-:Y:S01]  /*0710*/  STS [UR8+0xc], R6 ;  /* 0x00000c06ff007988 */ /* 0x0009e20008000808 */
[----:B--2---:R-:W-:-:S05]  /*0720*/  LOP3.LUT R4, R4, 0xf, R7, 0xb8, !PT ;  /* 0x0000000f04047812 */ /* 0x004fca00078eb807 */
[----:B------:R4:W-:Y:S02]  /*0730*/  STS [UR8+0x1c], R4 ;  /* 0x00001c04ff007988 */ /* 0x0009e40008000808 */
.L_x_11:
[----:B------:R-:W-:Y:S05]  /*0740*/  BSYNC.RECONVERGENT B0 ;  /* 0x0000000000007941 */ /* 0x000fea0003800200 */
.L_x_10:
[----:B------:R-:W-:Y:S04]  /*0750*/  BSSY.RECONVERGENT B1, `(.L_x_12) ;  /* 0x000001d000017945 */ /* 0x000fe80003800200 */
[----:B------:R-:W-:Y:S04]  /*0760*/  BSSY.RELIABLE B0, `(.L_x_13) ;  /* 0x0000018000007945 */ /* 0x000fe80003800100 */
[----:B------:R-:W-:Y:S05]  /*0770*/  @P3 BRA `(.L_x_14) ;  /* 0x00000000001c3947 */ /* 0x000fea0003800000 */
[----:B--234-:R-:W2:Y:S02]  /*0780*/  LDS R4, [UR8+0x34] ;  /* 0x00003408ff047984 */ /* 0x01cea40008000800 */
[----:B--2---:R-:W-:-:S05]  /*0790*/  LOP3.LUT R4, R4, 0x7, RZ, 0xb8, !PT ;  /* 0x0000000704047812 */ /* 0x004fca00078eb8ff */
[----:B------:R2:W-:Y:S01]  /*07a0*/  STS [UR8+0x34], R4 ;  /* 0x00003404ff007988 */ /* 0x0005e20008000808 */
[----:B------:R-:W-:Y:S05]  /*07b0*/  @P3 BRA `(.L_x_15) ;  /* 0x00000000001c3947 */ /* 0x000fea0003800000 */
[----:B--2---:R-:W2:Y:S02]  /*07c0*/  LDS R4, [UR8+0x34] ;  /* 0x00003408ff047984 */ /* 0x004ea40008000800 */
[----:B--2---:R-:W-:-:S05]  /*07d0*/  LOP3.LUT R4, R4, 0x38, RZ, 0xb8, !PT ;  /* 0x0000003804047812 */ /* 0x004fca00078eb8ff */
[----:B------:R5:W-:Y:S02]  /*07e0*/  STS [UR8+0x34], R4 ;  /* 0x00003404ff007988 */ /* 0x000be40008000808 */
.L_x_14:
[----:B------:R-:W-:Y:S05]  /*07f0*/  @P3 BRA `(.L_x_16) ;  /* 0x00000000001c3947 */ /* 0x000fea0003800000 */
[----:B--2345:R-:W2:Y:S02]  /*0800*/  LDS R4, [UR8+0x8] ;  /* 0x00000808ff047984 */ /* 0x03cea40008000800 */
[----:B--2---:R-:W-:-:S05]  /*0810*/  LOP3.LUT R4, R4, 0x780, RZ, 0xb8, !PT ;  /* 0x0000078004047812 */ /* 0x004fca00078eb8ff */
[----:B------:R3:W-:Y:S02]  /*0820*/  STS [UR8+0x8], R4 ;  /* 0x00000804ff007988 */ /* 0x0007e40008000808 */
.L_x_15:
[----:B------:R-:W-:Y:S05]  /*0830*/  @P3 BRA `(.L_x_17) ;  /* 0x0000000000283947 */ /* 0x000fea0003800000 */
[----:B--23--:R-:W2:Y:S02]  /*0840*/  LDS R4, [UR8+0x8] ;  /* 0x00000808ff047984 */ /* 0x00cea40008000800 */
[----:B--2---:R-:W-:-:S05]  /*0850*/  LOP3.LUT R4, R4, 0x1800, RZ, 0xb8, !PT ;  /* 0x0000180004047812 */ /* 0x004fca00078eb8ff */
[----:B------:R2:W-:Y:S02]  /*0860*/  STS [UR8+0x8], R4 ;  /* 0x00000804ff007988 */ /* 0x0005e40008000808 */
.L_x_16:
[----:B------:R-:W-:Y:S05]  /*0870*/  @P3 BREAK.RELIABLE B0 ;  /* 0x0000000000003942 */ /* 0x000fea0003800100 */
[----:B------:R-:W-:Y:S05]  /*0880*/  @P3 BRA `(.L_x_18) ;  /* 0x0000000000243947 */ /* 0x000fea0003800000 */
[----:B------:R-:W2:Y:S02]  /*0890*/  LDS R7, [UR8+0x8] ;  /* 0x00000808ff077984 */ /* 0x000ea40008000800 */
[----:B--2345:R-:W-:-:S05]  /*08a0*/  IMAD.MOV.U32 R4, RZ, RZ, 0x6000 ;  /* 0x00006000ff047424 */ /* 0x03cfca00078e00ff */
[----:B------:R-:W-:-:S04]  /*08b0*/  LOP3.LUT R4, R7, 0x4000, R4, 0xd8, !PT ;  /* 0x0000400007047812 */ /* 0x000fc800078ed804 */
[----:B------:R-:W-:-:S05]  /*08c0*/  LOP3.LUT R4, R4, 0x400000, RZ, 0xb8, !PT ;  /* 0x0040000004047812 */ /* 0x000fca00078eb8ff */
[----:B------:R4:W-:Y:S02]  /*08d0*/  STS [UR8+0x8], R4 ;  /* 0x00000804ff007988 */ /* 0x0009e40008000808 */
.L_x_17:
[----:B------:R-:W-:Y:S05]  /*08e0*/  BSYNC.RELIABLE B0 ;  /* 0x0000000000007941 */ /* 0x000fea0003800100 */
.L_x_13:
[----:B--234-:R-:W2:Y:S02]  /*08f0*/  @!P3 LDS R4, [UR8+0x8] ;  /* 0x00000808ff04b984 */ /* 0x01cea40008000800 */
[----:B--2---:R-:W-:-:S05]  /*0900*/  @!P3 LOP3.LUT R4, R4, 0x8000, RZ, 0xb8, !PT ;  /* 0x000080000404b812 */ /* 0x004fca00078eb8ff */
[----:B------:R2:W-:Y:S02]  /*0910*/  @!P3 STS [UR8+0x8], R4 ;  /* 0x00000804ff00b988 */ /* 0x0005e40008000808 */
.L_x_18:
[----:B------:R-:W-:Y:S05]  /*0920*/  BSYNC.RECONVERGENT B1 ;  /* 0x0000000000017941 */ /* 0x000fea0003800200 */
.L_x_12:
[----:B------:R-:W-:Y:S05]  /*0930*/  WARPSYNC.ALL ;  /* 0x0000000000007948 */ /* 0x000fea0003800000 */
[----:B------:R-:W-:Y:S01]  /*0940*/  NOP ;  /* 0x0000000000007918 */ /* 0x000fe20000000000 */
[----:B--2345:R-:W2:Y:S02]  /*0950*/  LDC R4, c[0x0][0x39c] ;  /* 0x0000e700ff047b82 */ /* 0x03cea40000000800 */
[----:B--2---:R-:W-:Y:S01]  /*0960*/  VIADD R4, R4, 0xffffffff ;  /* 0xffffffff04047836 */ /* 0x004fe20000000000 */
[----:B------:R-:W-:Y:S06]  /*0970*/  @P0 BRA `(.L_x_19) ;  /* 0x0000000000300947 */ /* 0x000fec0003800000 */
[----:B------:R-:W2:Y:S01]  /*0980*/  S2R R6, SR_LANEID ;  /* 0x0000000000067919 */ /* 0x000ea20000000000 */
[----:B------:R-:W-:Y:S05]  /*0990*/  WARPSYNC.ALL ;  /* 0x0000000000007948 */ /* 0x000fea0003800000 */
[----:B------:R-:W-:Y:S01]  /*09a0*/  NOP ;  /* 0x0000000000007918 */ /* 0x000fe20000000000 */
[----:B--2---:R-:W-:-:S05]  /*09b0*/  IMAD.SHL.U32 R9, R6, 0x4, RZ ;  /* 0x0000000406097824 */ /* 0x004fca00078e00ff */
[----:B------:R-:W2:Y:S01]  /*09c0*/  LDS R11, [R9+UR8] ;  /* 0x00000008090b7984 */ /* 0x000ea20008000800 */
[----:B------:R-:W-:-:S05]  /*09d0*/  IADD3 R6, P1, PT, R9, UR12, RZ ;  /* 0x0000000c09067c10 */ /* 0x000fca000ff3e0ff */
[----:B------:R-:W-:-:S05]  /*09e0*/  IMAD.X R7, RZ, RZ, UR13, P1 ;  /* 0x0000000dff077e24 */ /* 0x000fca00088e06ff */
[----:B--2---:R2:W3:Y:S01]  /*09f0*/  ATOMG.E.EXCH.STRONG.GPU PT, RZ, [R6], R11 ;  /* 0x0000000b06ff73a8 */ /* 0x0044e200041ee100 */
[----:B------:R-:W-:-:S04]  /*0a00*/  DEPBAR {5,4,3,2,1,0} ;  /* 0x0000003f0000791a */ /* 0x000fc80000000000 */
[----:B------:R-:W4:Y:S02]  /*0a10*/  CCTL.E.C.LDCU.IV.DEEP [UR12] ;  /* 0x000000000c007540 */ /* 0x000f240009c08000 */
[----:B----4-:R2:W-:Y:S01]  /*0a20*/  UTMACCTL.IV [UR12] ;  /* 0x000000000c0079b9 */ /* 0x0105e20008000000 */
[----:B------:R-:W-:Y:S01]  /*0a30*/  NOP ;  /* 0x0000000000007918 */ /* 0x000fe20000000000 */
.L_x_19:
[----:B------:R-:W-:Y:S05]  /*0a40*/  @P0 BRA `(.L_x_20) ;  /* 0x00000000000c0947 */ /* 0x000fea0003800000 */
[----:B------:R0:W-:Y:S01]  /*0a50*/  UTMACMDFLUSH ;  /* 0x00000000000079b7 */ /* 0x0001e20000000000 */
[----:B------:R-:W-:Y:S05]  /*0a60*/  @P0 BRA `(.L_x_20) ;  /* 0x0000000000040947 */ /* 0x000fea0003800000 */
[----:B------:R-:W-:-:S04]  /*0a70*/  DEPBAR.LE SB0, 0x0 ;  /* 0x000080000000791a */ /* 0x000fc80000000000 */
.L_x_20:
[----:B------:R-:W-:Y:S05]  /*0a80*/  WARPSYNC.ALL ;  /* 0x0000000000007948 */ /* 0x000fea0003800000 */
[----:B------:R-:W-:Y:S01]  /*0a90*/  NOP ;  /* 0x0000000000007918 */ /* 0x000fe20000000000 */
[----:B---3--:R-:W-:Y:S06]  /*0aa0*/  BAR.SYNC.DEFER_BLOCKING 0x0 ;  /* 0x0000000000007b1d */ /* 0x008fec0000010000 */
[----:B------:R-:W-:Y:S02]  /*0ab0*/  BSSY.RECONVERGENT B1, `(.L_x_21) ;  /* 0x000000b000017945 */ /* 0x000fe40003800200 */
[----:B------:R-:W-:Y:S06]  /*0ac0*/  BAR.SYNC.DEFER_BLOCKING 0x0 ;  /* 0x0000000000007b1d */ /* 0x000fec0000010000 */
[----:B------:R3:W-:Y:S01]  /*0ad0*/  @!P0 STS [R3], RZ ;  /* 0x000000ff03008388 */ /* 0x0007e20000000800 */
[----:B------:R-:W-:Y:S01]  /*0ae0*/  NOP ;  /* 0x0000000000007918 */ /* 0x000fe20000000000 */
[----:B------:R-:W-:Y:S05]  /*0af0*/  @P3 BRA `(.L_x_22) ;  /* 0x0000000000183947 */ /* 0x000fea0003800000 */
[----:B--2---:R-:W2:Y:S01]  /*0b00*/  LDS R6, [UR8+0x8] ;  /* 0x00000808ff067984 */ /* 0x004ea20008000800 */
[----:B------:R-:W4:Y:S01]  /*0b10*/  LDC.64 R10, c[0x0][0x388] ;  /* 0x0000e200ff0a7b82 */ /* 0x000f220000000a00 */
[----:B------:R-:W-:Y:S02]  /*0b20*/  IMAD.MOV.U32 R7, RZ, RZ, 0x70 ;  /* 0x00000070ff077424 */ /* 0x000fe400078e00ff */
[----:B----4-:R4:W-:Y:S03]  /*0b30*/  STS.64 [UR8], R10 ;  /* 0x0000000aff007988 */ /* 0x0109e60008000a08 */
[----:B--2---:R-:W-:-:S05]  /*0b40*/  LOP3.LUT R6, R6, 0x10, R7, 0xd8, !PT ;  /* 0x0000001006067812 */ /* 0x004fca00078ed807 */
[----:B------:R4:W-:Y:S02]  /*0b50*/  STS [UR8+0x8], R6 ;  /* 0x00000806ff007988 */ /* 0x0009e40008000808 */
.L_x_22:
[----:B--2---:R-:W-:Y:S05]  /*0b60*/  BSYNC.RECONVERGENT B1 ;  /* 0x0000000000017941 */ /* 0x004fea0003800200 */
.L_x_21:
[----:B------:R-:W-:Y:S04]  /*0b70*/  BSSY.RECONVERGENT B1, `(.L_x_23) ;  /* 0x000000a000017945 */ /* 0x000fe80003800200 */
[----:B------:R-:W-:Y:S05]  /*0b80*/  @P3 BRA `(.L_x_24) ;  /* 0x0000000000203947 */ /* 0x000fea0003800000 */
[----:B----4-:R-:W2:Y:S01]  /*0b90*/  LDS R6, [UR8+0x34] ;  /* 0x00003408ff067984 */ /* 0x010ea20008000800 */
[----:B------:R-:W-:Y:S02]  /*0ba0*/  IMAD.MOV.U32 R9, RZ, RZ, 0x3f000000 ;  /* 0x3f000000ff097424 */ /* 0x000fe400078e00ff */
[----:B------:R-:W-:Y:S01]  /*0bb0*/  @!P3 IMAD.MOV.U32 R10, RZ, RZ, 0x3f ;  /* 0x0000003fff0ab424 */ /* 0x000fe200078e00ff */
[----:B------:R-:W4:Y:S02]  /*0bc0*/  @!P3 LDS R7, [UR8+0x38] ;  /* 0x00003808ff07b984 */ /* 0x000f240008000800 */
[----:B--2---:R-:W-:Y:S02]  /*0bd0*/  LOP3.LUT R6, R6, 0xff000000, R9, 0xb8, !PT ;  /* 0xff00000006067812 */ /* 0x004fe400078eb809 */
[----:B----4-:R-:W-:-:S03]  /*0be0*/  @!P3 LOP3.LUT R7, R7, 0xff, R10, 0xb8, !PT ;  /* 0x000000ff0707b812 */ /* 0x010fc600078eb80a */
[----:B------:R2:W-:Y:S04]  /*0bf0*/  STS [UR8+0x34], R6 ;  /* 0x00003406ff007988 */ /* 0x0005e80008000808 */
[----:B------:R2:W-:Y:S02]  /*0c00*/  @!P3 STS [UR8+0x38], R7 ;  /* 0x00003807ff00b988 */ /* 0x0005e40008000808 */
.L_x_24:
[----:B------:R-:W-:Y:S05]  /*0c10*/  BSYNC.RECONVERGENT B1 ;  /* 0x0000000000017941 */ /* 0x000fea0003800200 */
.L_x_23:
[----:B------:R-:W-:Y:S04]  /*0c20*/  BSSY.RECONVERGENT B1, `(.L_x_25) ;  /* 0x0000004000017945 */ /* 0x000fe80003800200 */
[----:B------:R-:W-:Y:S05]  /*0c30*/  @P3 BRA `(.L_x_26) ;  /* 0x0000000000083947 */ /* 0x000fea0003800000 */
[----:B------:R5:W-:Y:S04]  /*0c40*/  STS [UR8+0x24], R5 ;  /* 0x00002405ff007988 */ /* 0x000be80008000808 */
[----:B------:R5:W-:Y:S02]  /*0c50*/  STS [UR8+0x20], R4 ;  /* 0x00002004ff007988 */ /* 0x000be40008000808 */
.L_x_26:
[----:B------:R-:W-:Y:S05]  /*0c60*/  BSYNC.RECONVERGENT B1 ;  /* 0x0000000000017941 */ /* 0x000fea0003800200 */
.L_x_25:
[----:B------:R-:W-:Y:S04]  /*0c70*/  BSSY.RECONVERGENT B2, `(.L_x_27) ;  /* 0x0000025000027945 */ /* 0x000fe80003800200 */
[----:B------:R-:W-:Y:S04]  /*0c80*/  BSSY.RELIABLE B1, `(.L_x_28) ;  /* 0x0000020000017945 */ /* 0x000fe80003800100 */
[----:B------:R-:W-:Y:S05]  /*0c90*/  @P3 BRA `(.L_x_29) ;  /* 0x00000000002c3947 */ /* 0x000fea0003800000 */
[----:B-----5:R-:W5:Y:S01]  /*0ca0*/  LDS R5, [UR8+0x1c] ;  /* 0x00001c08ff057984 */ /* 0x020f620008000800 */
[----:B--2-4-:R-:W2:Y:S02]  /*0cb0*/  LDC.64 R6, c[0x0][0x3b0] ;  /* 0x0000ec00ff067b82 */ /* 0x014ea40000000a00 */
[--C-:B--2---:R-:W-:Y:S02]  /*0cc0*/  SHF.R.U32.HI R10, RZ, 0x4, R7.reuse ;  /* 0x00000004ff0a7819 */ /* 0x104fe40000011607 */
[----:B------:R-:W-:-:S05]  /*0cd0*/  SHF.R.U64 R6, R6, 0x4, R7 ;  /* 0x0000000406067819 */ /* 0x000fca0000001207 */
[----:B------:R2:W-:Y:S01]  /*0ce0*/  STS [UR8+0xc], R6 ;  /* 0x00000c06ff007988 */ /* 0x0005e20008000808 */
[----:B-----5:R-:W-:-:S05]  /*0cf0*/  LOP3.LUT R5, R5, 0xf, R10, 0xb8, !PT ;  /* 0x0000000f05057812 */ /* 0x020fca00078eb80a */
[----:B------:R2:W-:Y:S01]  /*0d00*/  STS [UR8+0x1c], R5 ;  /* 0x00001c05ff007988 */ /* 0x0005e20008000808 */
[----:B------:R-:W-:Y:S05]  /*0d10*/  @P3 BRA `(.L_x_30) ;  /* 0x00000000001c3947 */ /* 0x000fea0003800000 */
[----:B--2---:R-:W2:Y:S02]  /*0d20*/  LDS R5, [UR8+0x34] ;  /* 0x00003408ff057984 */ /* 0x004ea40008000800 */
[----:B--2---:R-:W-:-:S05]  /*0d30*/  LOP3.LUT R5, R5, 0x7, RZ, 0xb8, !PT ;  /* 0x0000000705057812 */ /* 0x004fca00078eb8ff */
[----:B------:R2:W-:Y:S02]  /*0d40*/  STS [UR8+0x34], R5 ;  /* 0x00003405ff007988 */ /* 0x0005e40008000808 */
.L_x_29:
[----:B------:R-:W-:Y:S05]  /*0d50*/  @P3 BRA `(.L_x_31) ;  /* 0x00000000001c3947 */ /* 0x000fea0003800000 */
[----:B--2--5:R-:W2:Y:S02]  /*0d60*/  LDS R5, [UR8+0x34] ;  /* 0x00003408ff057984 */ /* 0x024ea40008000800 */
[----:B--2---:R-:W-:-:S05]  /*0d70*/  LOP3.LUT R5, R5, 0x38, RZ, 0xb8, !PT ;  /* 0x0000003805057812 */ /* 0x004fca00078eb8ff */
[----:B------:R5:W-:Y:S02]  /*0d80*/  STS [UR8+0x34], R5 ;  /* 0x00003405ff007988 */ /* 0x000be40008000808 */
.L_x_30:
[----:B------:R-:W-:Y:S05]  /*0d90*/  @P3 BRA `(.L_x_32) ;  /* 0x00000000001c3947 */ /* 0x000fea0003800000 */
[----:B--2--5:R-:W2:Y:S02]  /*0da0*/  LDS R5, [UR8+0x8] ;  /* 0x00000808ff057984 */ /* 0x024ea40008000800 */
[----:B--2---:R-:W-:-:S05]  /*0db0*/  LOP3.LUT R5, R5, 0x780, RZ, 0xb8, !PT ;  /* 0x0000078005057812 */ /* 0x004fca00078eb8ff */
[----:B------:R2:W-:Y:S02]  /*0dc0*/  STS [UR8+0x8], R5 ;  /* 0x00000805ff007988 */ /* 0x0005e40008000808 */
.L_x_31:
[----:B------:R-:W-:Y:S05]  /*0dd0*/  @P3 BRA `(.L_x_33) ;  /* 0x0000000000283947 */ /* 0x000fea0003800000 */
[----:B--2--5:R-:W2:Y:S02]  /*0de0*/  LDS R5, [UR8+0x8] ;  /* 0x00000808ff057984 */ /* 0x024ea40008000800 */
[----:B--2---:R-:W-:-:S05]  /*0df0*/  LOP3.LUT R5, R5, 0x1800, RZ, 0xb8, !PT ;  /* 0x0000180005057812 */ /* 0x004fca00078eb8ff */
[----:B------:R2:W-:Y:S02]  /*0e00*/  STS [UR8+0x8], R5 ;  /* 0x00000805ff007988 */ /* 0x0005e40008000808 */
.L_x_32:
[----:B------:R-:W-:Y:S05]  /*0e10*/  @P3 BREAK.RELIABLE B1 ;  /* 0x0000000000013942 */ /* 0x000fea0003800100 */
[----:B------:R-:W-:Y:S05]  /*0e20*/  @P3 BRA `(.L_x_34) ;  /* 0x0000000000243947 */ /* 0x000fea0003800000 */
[----:B--2--5:R-:W2:Y:S01]  /*0e30*/  LDS R5, [UR8+0x8] ;  /* 0x00000808ff057984 */ /* 0x024ea20008000800 */
[----:B----4-:R-:W-:-:S05]  /*0e40*/  IMAD.MOV.U32 R6, RZ, RZ, 0x6000 ;  /* 0x00006000ff067424 */ /* 0x010fca00078e00ff */
[----:B--2---:R-:W-:-:S04]  /*0e50*/  LOP3.LUT R5, R5, 0x4000, R6, 0xd8, !PT ;  /* 0x0000400005057812 */ /* 0x004fc800078ed806 */
[----:B------:R-:W-:-:S05]  /*0e60*/  LOP3.LUT R5, R5, 0x400000, RZ, 0xb8, !PT ;  /* 0x0040000005057812 */ /* 0x000fca00078eb8ff */
[----:B------:R2:W-:Y:S02]  /*0e70*/  STS [UR8+0x8], R5 ;  /* 0x00000805ff007988 */ /* 0x0005e40008000808 */
.L_x_33:
[----:B------:R-:W-:Y:S05]  /*0e80*/  BSYNC.RELIABLE B1 ;  /* 0x0000000000017941 */ /* 0x000fea0003800100 */
.L_x_28:
[----:B--2--5:R-:W2:Y:S02]  /*0e90*/  @!P3 LDS R5, [UR8+0x8] ;  /* 0x00000808ff05b984 */ /* 0x024ea40008000800 */
[----:B--2---:R-:W-:-:S05]  /*0ea0*/  @!P3 LOP3.LUT R5, R5, 0x8000, RZ, 0xb8, !PT ;  /* 0x000080000505b812 */ /* 0x004fca00078eb8ff */
[----:B------:R2:W-:Y:S02]  /*0eb0*/  @!P3 STS [UR8+0x8], R5 ;  /* 0x00000805ff00b988 */ /* 0x0005e40008000808 */
.L_x_34:
[----:B------:R-:W-:Y:S05]  /*0ec0*/  BSYNC.RECONVERGENT B2 ;  /* 0x0000000000027941 */ /* 0x000fea0003800200 */
.L_x_27:
[----:B------:R-:W-:Y:S05]  /*0ed0*/  WARPSYNC.ALL ;  /* 0x0000000000007948 */ /* 0x000fea0003800000 */
[----:B------:R-:W-:Y:S01]  /*0ee0*/  NOP ;  /* 0x0000000000007918 */ /* 0x000fe20000000000 */
[----:B------:R-:W-:-:S04]  /*0ef0*/  UIADD3 UR5, UPT, UPT, UR4, 0x80, URZ ;  /* 0x0000008004057890 */ /* 0x000fc8000fffe0ff */
[----:B------:R-:W-:-:S04]  /*0f00*/  UIADD3 UR14, UP0, UPT, UR5, UR16, URZ ;  /* 0x00000010050e7290 */ /* 0x000fc8000ff1e0ff */
[----:B------:R-:W-:Y:S01]  /*0f10*/  ULEA.HI.X.SX32 UR15, UR5, UR17, 0x1, UP0 ;  /* 0x00000011050f7291 */ /* 0x000fe200080f0eff */
[----:B------:R-:W-:Y:S11]  /*0f20*/  @P0 BRA `(.L_x_35) ;  /* 0x0000000000300947 */ /* 0x000ff60003800000 */
[----:B--2--5:R-:W2:Y:S01]  /*0f30*/  S2R R5, SR_LANEID ;  /* 0x0000000000057919 */ /* 0x024ea20000000000 */
[----:B------:R-:W-:Y:S05]  /*0f40*/  WARPSYNC.ALL ;  /* 0x0000000000007948 */ /* 0x000fea0003800000 */
[----:B------:R-:W-:Y:S01]  /*0f50*/  NOP ;  /* 0x0000000000007918 */ /* 0x000fe20000000000 */
[----:B--2---:R-:W-:-:S05]  /*0f60*/  IMAD.SHL.U32 R9, R5, 0x4, RZ ;  /* 0x0000000405097824 */ /* 0x004fca00078e00ff */
[----:B------:R-:W2:Y:S01]  /*0f70*/  LDS R5, [R9+UR8] ;  /* 0x0000000809057984 */ /* 0x000ea20008000800 */
[----:B----4-:R-:W-:-:S05]  /*0f80*/  IADD3 R6, P1, PT, R9, UR14, RZ ;  /* 0x0000000e09067c10 */ /* 0x010fca000ff3e0ff */
[----:B------:R-:W-:-:S05]  /*0f90*/  IMAD.X R7, RZ, RZ, UR15, P1 ;  /* 0x0000000fff077e24 */ /* 0x000fca00088e06ff */
[----:B--2---:R2:W4:Y:S01]  /*0fa0*/  ATOMG.E.EXCH.STRONG.GPU PT, RZ, [R6], R5 ;  /* 0x0000000506ff73a8 */ /* 0x00452200041ee100 */
[----:B------:R-:W-:-:S04]  /*0fb0*/  DEPBAR {5,4,3,2,1,0} ;  /* 0x0000003f0000791a */ /* 0x000fc80000000000 */
[----:B------:R-:W5:Y:S02]  /*0fc0*/  CCTL.E.C.LDCU.IV.DEEP [UR14] ;  /* 0x000000000e007540 */ /* 0x000f640009c08000 */
[----:B-----5:R2:W-:Y:S01]  /*0fd0*/  UTMACCTL.IV [UR14] ;  /* 0x000000000e0079b9 */ /* 0x0205e20008000000 */
[----:B------:R-:W-:Y:S01]  /*0fe0*/  NOP ;  /* 0x0000000000007918 */ /* 0x000fe20000000000 */
.L_x_35:
[----:B------:R-:W-:Y:S05]  /*0ff0*/  @P0 BRA `(.L_x_36) ;  /* 0x00000000000c0947 */ /* 0x000fea0003800000 */
[----:B------:R0:W-:Y:S01]  /*1000*/  UTMACMDFLUSH ;  /* 0x00000000000079b7 */ /* 0x0001e20000000000 */
[----:B------:R-:W-:Y:S05]  /*1010*/  @P0 BRA `(.L_x_36) ;  /* 0x0000000000040947 */ /* 0x000fea0003800000 */
[----:B------:R-:W-:-:S04]  /*1020*/  DEPBAR.LE SB0, 0x0 ;  /* 0x000080000000791a */ /* 0x000fc80000000000 */
.L_x_36:
[----:B------:R-:W-:Y:S05]  /*1030*/  WARPSYNC.ALL ;  /* 0x0000000000007948 */ /* 0x000fea0003800000 */
[----:B------:R-:W-:Y:S01]  /*1040*/  NOP ;  /* 0x0000000000007918 */ /* 0x000fe20000000000 */
[----:B----4-:R-:W-:Y:S06]  /*1050*/  BAR.SYNC.DEFER_BLOCKING 0x0 ;  /* 0x0000000000007b1d */ /* 0x010fec0000010000 */
[----:B------:R-:W-:Y:S02]  /*1060*/  BSSY.RECONVERGENT B2, `(.L_x_37) ;  /* 0x000000b000027945 */ /* 0x000fe40003800200 */
[----:B------:R-:W-:Y:S06]  /*1070*/  BAR.SYNC.DEFER_BLOCKING 0x0 ;  /* 0x0000000000007b1d */ /* 0x000fec0000010000 */
[----:B------:R4:W-:Y:S01]  /*1080*/  @!P0 STS [R3], RZ ;  /* 0x000000ff03008388 */ /* 0x0009e20000000800 */
[----:B------:R-:W-:Y:S01]  /*1090*/  NOP ;  /* 0x0000000000007918 */ /* 0x000fe20000000000 */
[----:B------:R-:W-:Y:S05]  /*10a0*/  @P3 BRA `(.L_x_38) ;  /* 0x0000000000183947 */ /* 0x000fea0003800000 */
[----:B---34-:R-:W3:Y:S01]  /*10b0*/  LDS R3, [UR8+0x8] ;  /* 0x00000808ff037984 */ /* 0x018ee20008000800 */
[----:B------:R-:W4:Y:S01]  /*10c0*/  LDC.64 R10, c[0x0][0x390] ;  /* 0x0000e400ff0a7b82 */ /* 0x000f220000000a00 */
[----:B--2---:R-:W-:Y:S02]  /*10d0*/  IMAD.MOV.U32 R6, RZ, RZ, 0x70 ;  /* 0x00000070ff067424 */ /* 0x004fe400078e00ff */
[----:B----4-:R2:W-:Y:S03]  /*10e0*/  STS.64 [UR8], R10 ;  /* 0x0000000aff007988 */ /* 0x0105e60008000a08 */
[----:B---3--:R-:W-:-:S05]  /*10f0*/  LOP3.LUT R3, R3, 0x10, R6, 0xd8, !PT ;  /* 0x0000001003037812 */ /* 0x008fca00078ed806 */
[----:B------:R2:W-:Y:S02]  /*1100*/  STS [UR8+0x8], R3 ;  /* 0x00000803ff007988 */ /* 0x0005e40008000808 */
.L_x_38:
[----:B--2---:R-:W-:Y:S05]  /*1110*/  BSYNC.RECONVERGENT B2 ;  /* 0x0000000000027941 */ /* 0x004fea0003800200 */
.L_x_37:
[----:B------:R-:W-:Y:S04]  /*1120*/  BSSY.RECONVERGENT B3, `(.L_x_39) ;  /* 0x0000033000037945 */ /* 0x000fe80003800200 */
[----:B------:R-:W-:Y:S04]  /*1130*/  BSSY.RELIABLE B2, `(.L_x_40) ;  /* 0x000002e000027945 */ /* 0x000fe80003800100 */
[----:B------:R-:W-:Y:S05]  /*1140*/  @P3 BRA `(.L_x_41) ;  /* 0x0000000000243947 */ /* 0x000fea0003800000 */
[----:B---34-:R-:W2:Y:S01]  /*1150*/  LDS R3, [UR8+0x34] ;  /* 0x00003408ff037984 */ /* 0x018ea20008000800 */
[----:B------:R-:W-:-:S05]  /*1160*/  IMAD.MOV.U32 R6, RZ, RZ, 0x3f000000 ;  /* 0x3f000000ff067424 */ /* 0x000fca00078e00ff */
[----:B--2---:R-:W-:-:S05]  /*1170*/  LOP3.LUT R3, R3, 0xff000000, R6, 0xb8, !PT ;  /* 0xff00000003037812 */ /* 0x004fca00078eb806 */
[----:B------:R2:W-:Y:S01]  /*1180*/  STS [UR8+0x34], R3 ;  /* 0x00003403ff007988 */ /* 0x0005e20008000808 */
[----:B------:R-:W-:Y:S05]  /*1190*/  @P3 BRA `(.L_x_42) ;  /* 0x0000000000183947 */ /* 0x000fea0003800000 */
[----:B--2---:R-:W2:Y:S01]  /*11a0*/  LDS R3, [UR8+0x38] ;  /* 0x00003808ff037984 */ /* 0x004ea20008000800 */
[----:B------:R-:W-:-:S05]  /*11b0*/  IMAD.MOV.U32 R6, RZ, RZ, 0x3f ;  /* 0x0000003fff067424 */ /* 0x000fca00078e00ff */
[----:B--2---:R-:W-:-:S05]  /*11c0*/  LOP3.LUT R3, R3, 0xff, R6, 0xb8, !PT ;  /* 0x000000ff03037812 */ /* 0x004fca00078eb806 */
[----:B------:R2:W-:Y:S02]  /*11d0*/  STS [UR8+0x38], R3 ;  /* 0x00003803ff007988 */ /* 0x0005e40008000808 */
.L_x_41:
[----:B------:R-:W-:Y:S05]  /*11e0*/  @P3 BRA `(.L_x_43) ;  /* 0x00000000000c3947 */ /* 0x000fea0003800000 */
[----:B------:R2:W-:Y:S02]  /*11f0*/  STS [UR8+0x20], R4 ;  /* 0x00002004ff007988 */ /* 0x0005e40008000808 */
.L_x_42:
[----:B------:R-:W-:Y:S05]  /*1200*/  @P3 BRA `(.L_x_44) ;  /* 0x0000000000243947 */ /* 0x000fea0003800000 */
[----:B------:R2:W-:Y:S02]  /*1210*/  STS [UR8+0x24], R2 ;  /* 0x00002402ff007988 */ /* 0x0005e40008000808 */
.L_x_43:
[----:B------:R-:W-:Y:S05]  /*1220*/  @P3 BRA `(.L_x_45) ;  /* 0x00000000002c3947 */ /* 0x000fea0003800000 */
[----:B--2---:R-:W2:Y:S01]  /*1230*/  LDS R2, [UR8+0x1c] ;  /* 0x00001c08ff027984 */ /* 0x004ea20008000800 */
[----:B------:R-:W3:Y:S02]  /*1240*/  LDC.64 R6, c[0x0][0x3b8] ;  /* 0x0000ee00ff067b82 */ /* 0x000ee40000000a00 */
[--C-:B---3-5:R-:W-:Y:S02]  /*1250*/  SHF.R.U32.HI R5, RZ, 0x4, R7.reuse ;  /* 0x00000004ff057819 */ /* 0x128fe40000011607 */
[----:B----4-:R-:W-:-:S05]  /*1260*/  SHF.R.U64 R3, R6, 0x4, R7 ;  /* 0x0000000406037819 */ /* 0x010fca0000001207 */
[----:B------:R3:W-:Y:S01]  /*1270*/  STS [UR8+0xc], R3 ;  /* 0x00000c03ff007988 */ /* 0x0007e20008000808 */
[----:B--2---:R-:W-:-:S05]  /*1280*/  LOP3.LUT R2, R2, 0xf, R5, 0xb8, !PT ;  /* 0x0000000f02027812 */ /* 0x004fca00078eb805 */
[----:B------:R3:W-:Y:S02]  /*1290*/  STS [UR8+0x1c], R2 ;  /* 0x00001c02ff007988 */ /* 0x0007e40008000808 */
.L_x_44:
[----:B------:R-:W-:Y:S05]  /*12a0*/  @P3 BRA `(.L_x_46) ;  /* 0x00000000001c3947 */ /* 0x000fea0003800000 */
[----:B---3--:R-:W3:Y:S02]  /*12b0*/  LDS R2, [UR8+0x34] ;  /* 0x00003408ff027984 */ /* 0x008ee40008000800 */
[----:B---3--:R-:W-:-:S05]  /*12c0*/  LOP3.LUT R2, R2, 0x7, RZ, 0xb8, !PT ;  /* 0x0000000702027812 */ /* 0x008fca00078eb8ff */
[----:B------:R3:W-:Y:S02]  /*12d0*/  STS [UR8+0x34], R2 ;  /* 0x00003402ff007988 */ /* 0x0007e40008000808 */
.L_x_45:
[----:B------:R-:W-:Y:S05]  /*12e0*/  @P3 BRA `(.L_x_47) ;  /* 0x00000000001c3947 */ /* 0x000fea0003800000 */
[----:B--23--:R-:W2:Y:S02]  /*12f0*/  LDS R2, [UR8+0x34] ;  /* 0x00003408ff027984 */ /* 0x00cea40008000800 */
[----:B--2---:R-:W-:-:S05]  /*1300*/  LOP3.LUT R2, R2, 0x38, RZ, 0xb8, !PT ;  /* 0x0000003802027812 */ /* 0x004fca00078eb8ff */
[----:B------:R2:W-:Y:S02]  /*1310*/  STS [UR8+0x34], R2 ;  /* 0x00003402ff007988 */ /* 0x0005e40008000808 */
.L_x_46:
[----:B------:R-:W-:Y:S05]  /*1320*/  @P3 BRA `(.L_x_48) ;  /* 0x00000000001c3947 */ /* 0x000fea0003800000 */
[----:B--23--:R-:W2:Y:S02]  /*1330*/  LDS R2, [UR8+0x8] ;  /* 0x00000808ff027984 */ /* 0x00cea40008000800 */
[----:B--2---:R-:W-:-:S05]  /*1340*/  LOP3.LUT R2, R2, 0x780, RZ, 0xb8, !PT ;  /* 0x0000078002027812 */ /* 0x004fca00078eb8ff */
[----:B------:R2:W-:Y:S02]  /*1350*/  STS [UR8+0x8], R2 ;  /* 0x00000802ff007988 */ /* 0x0005e40008000808 */
.L_x_47:
[----:B------:R-:W-:Y:S05]  /*1360*/  @P3 BRA `(.L_x_49) ;  /* 0x0000000000283947 */ /* 0x000fea0003800000 */
[----:B--23--:R-:W2:Y:S02]  /*1370*/  LDS R2, [UR8+0x8] ;  /* 0x00000808ff027984 */ /* 0x00cea40008000800 */
[----:B--2---:R-:W-:-:S05]  /*1380*/  LOP3.LUT R2, R2, 0x1800, RZ, 0xb8, !PT ;  /* 0x0000180002027812 */ /* 0x004fca00078eb8ff */
[----:B------:R2:W-:Y:S02]  /*1390*/  STS [UR8+0x8], R2 ;  /* 0x00000802ff007988 */ /* 0x0005e40008000808 */
.L_x_48:
[----:B------:R-:W-:Y:S05]  /*13a0*/  @P3 BREAK.RELIABLE B2 ;  /* 0x0000000000023942 */ /* 0x000fea0003800100 */
[----:B------:R-:W-:Y:S05]  /*13b0*/  @P3 BRA `(.L_x_50) ;  /* 0x0000000000243947 */ /* 0x000fea0003800000 */
[----:B--23--:R-:W2:Y:S01]  /*13c0*/  LDS R2, [UR8+0x8] ;  /* 0x00000808ff027984 */ /* 0x00cea20008000800 */
[----:B----4-:R-:W-:-:S05]  /*13d0*/  IMAD.MOV.U32 R3, RZ, RZ, 0x6000 ;  /* 0x00006000ff037424 */ /* 0x010fca00078e00ff */
[----:B--2---:R-:W-:-:S04]  /*13e0*/  LOP3.LUT R2, R2, 0x4000, R3, 0xd8, !PT ;  /* 0x0000400002027812 */ /* 0x004fc800078ed803 */
[----:B------:R-:W-:-:S05]  /*13f0*/  LOP3.LUT R2, R2, 0x400000, RZ, 0xb8, !PT ;  /* 0x0040000002027812 */ /* 0x000fca00078eb8ff */
[----:B------:R2:W-:Y:S02]  /*1400*/  STS [UR8+0x8], R2 ;  /* 0x00000802ff007988 */ /* 0x0005e40008000808 */
.L_x_49:
[----:B------:R-:W-:Y:S05]  /*1410*/  BSYNC.RELIABLE B2 ;  /* 0x0000000000027941 */ /* 0x000fea0003800100 */
.L_x_40:
[----:B--23--:R-:W2:Y:S02]  /*1420*/  @!P3 LDS R2, [UR8+0x8] ;  /* 0x00000808ff02b984 */ /* 0x00cea40008000800 */
[----:B--2---:R-:W-:-:S05]  /*1430*/  @!P3 LOP3.LUT R2, R2, 0x8000, RZ, 0xb8, !PT ;  /* 0x000080000202b812 */ /* 0x004fca00078eb8ff */
[----:B------:R2:W-:Y:S02]  /*1440*/  @!P3 STS [UR8+0x8], R2 ;  /* 0x00000802ff00b988 */ /* 0x0005e40008000808 */
.L_x_50:
[----:B------:R-:W-:Y:S05]  /*1450*/  BSYNC.RECONVERGENT B3 ;  /* 0x0000000000037941 */ /* 0x000fea0003800200 */
.L_x_39:
[----:B------:R-:W-:Y:S05]  /*1460*/  WARPSYNC.ALL ;  /* 0x0000000000007948 */ /* 0x000fea0003800000 */
[----:B------:R-:W-:Y:S01]  /*1470*/  NOP ;  /* 0x0000000000007918 */ /* 0x000fe20000000000 */
[----:B------:R-:W-:-:S04]  /*1480*/  UIADD3 UR4, UPT, UPT, UR4, 0x100, URZ ;  /* 0x0000010004047890 */ /* 0x000fc8000fffe0ff */
[----:B------:R-:W-:-:S04]  /*1490*/  UIADD3 UR23, UP0, UPT, UR4, UR16, URZ ;  /* 0x0000001004177290 */ /* 0x000fc8000ff1e0ff */
[----:B------:R-:W-:Y:S01]  /*14a0*/  ULEA.HI.X.SX32 UR28, UR4, UR17, 0x1, UP0 ;  /* 0x00000011041c7291 */ /* 0x000fe200080f0eff */
[----:B------:R-:W-:Y:S11]  /*14b0*/  @P0 BRA `(.L_x_51) ;  /* 0x0000000000380947 */ /* 0x000ff60003800000 */
[----:B--23--:R-:W2:Y:S01]  /*14c0*/  S2R R2, SR_LANEID ;  /* 0x0000000000027919 */ /* 0x00cea20000000000 */
[----:B------:R-:W-:Y:S05]  /*14d0*/  WARPSYNC.ALL ;  /* 0x0000000000007948 */ /* 0x000fea0003800000 */
[----:B------:R-:W-:Y:S01]  /*14e0*/  NOP ;  /* 0x0000000000007918 */ /* 0x000fe20000000000 */
[----:B--2---:R-:W-:-:S05]  /*14f0*/  IMAD.SHL.U32 R4, R2, 0x4, RZ ;  /* 0x0000000402047824 */ /* 0x004fca00078e00ff */
[----:B-----5:R-:W2:Y:S01]  /*1500*/  LDS R5, [R4+UR8] ;  /* 0x0000000804057984 */ /* 0x020ea20008000800 */
[----:B------:R-:W-:Y:S01]  /*1510*/  IADD3 R2, P1, PT, R4, UR23, RZ ;  /* 0x0000001704027c10 */ /* 0x000fe2000ff3e0ff */
[----:B------:R-:W-:-:S04]  /*1520*/  UMOV UR4, UR23 ;  /* 0x0000001700047c82 */ /* 0x000fc80008000000 */
[----:B----4-:R-:W-:Y:S01]  /*1530*/  IMAD.X R3, RZ, RZ, UR28, P1 ;  /* 0x0000001cff037e24 */ /* 0x010fe200088e06ff */
[----:B------:R-:W-:-:S04]  /*1540*/  UMOV UR5, UR28 ;  /* 0x0000001c00057c82 */ /* 0x000fc80008000000 */
[----:B--2---:R2:W3:Y:S01]  /*1550*/  ATOMG.E.EXCH.STRONG.GPU PT, RZ, [R2], R5 ;  /* 0x0000000502ff73a8 */ /* 0x0044e200041ee100 */
[----:B------:R-:W-:-:S04]  /*1560*/  DEPBAR {5,4,3,2,1,0} ;  /* 0x0000003f0000791a */ /* 0x000fc80000000000 */
[----:B------:R-:W4:Y:S02]  /*1570*/  CCTL.E.C.LDCU.IV.DEEP [UR4] ;  /* 0x0000000004007540 */ /* 0x000f240009c08000 */
[----:B----4-:R2:W-:Y:S01]  /*1580*/  UTMACCTL.IV [UR4] ;  /* 0x00000000040079b9 */ /* 0x0105e20008000000 */
[----:B------:R-:W-:Y:S01]  /*1590*/  NOP ;  /* 0x0000000000007918 */ /* 0x000fe20000000000 */
.L_x_51:
[----:B------:R-:W-:Y:S05]  /*15a0*/  @P0 BRA `(.L_x_52) ;  /* 0x00000000000c0947 */ /* 0x000fea0003800000 */
[----:B------:R0:W-:Y:S01]  /*15b0*/  UTMACMDFLUSH ;  /* 0x00000000000079b7 */ /* 0x0001e20000000000 */
[----:B------:R-:W-:Y:S05]  /*15c0*/  @P0 BRA `(.L_x_52) ;  /* 0x0000000000040947 */ /* 0x000fea0003800000 */
[----:B------:R-:W-:-:S04]  /*15d0*/  DEPBAR.LE SB0, 0x0 ;  /* 0x000080000000791a */ /* 0x000fc80000000000 */
.L_x_52:
[----:B------:R-:W-:Y:S05]  /*15e0*/  WARPSYNC.ALL ;  /* 0x0000000000007948 */ /* 0x000fea0003800000 */
[----:B------:R-:W-:Y:S01]  /*15f0*/  NOP ;  /* 0x0000000000007918 */ /* 0x000fe20000000000 */
[----:B---3--:R-:W-:Y:S01]  /*1600*/  BAR.SYNC.DEFER_BLOCKING 0x0 ;  /* 0x0000000000007b1d */ /* 0x008fe20000010000 */
[----:B------:R-:W-:Y:S01]  /*1610*/  ISETP.GE.AND P0, PT, R8, 0x1, PT ;  /* 0x000000010800780c */ /* 0x000fe20003f06270 */
[----:B------:R-:W-:Y:S01]  /*1620*/  USHF.L.U32 UR11, UR11, 0x6, URZ ;  /* 0x000000060b0b7899 */ /* 0x000fe200080006ff */
[----:B--2---:R-:W-:Y:S01]  /*1630*/  SHF.R.U32.HI R2, RZ, 0x5, R0 ;  /* 0x00000005ff027819 */ /* 0x004fe20000011600 */
[----:B------:R-:W-:-:S02]  /*1640*/  USHF.L.U32 UR26, UR6, 0x6, URZ ;  /* 0x00000006061a7899 */ /* 0x000fc400080006ff */
[----:B------:R-:W-:Y:S01]  /*1650*/  VOTEU.ALL UP0, P3 ;  /* 0x0000000000ff7886 */ /* 0x000fe20001800000 */
[----:B------:R-:W-:Y:S01]  /*1660*/  UMOV UR4, 0x1 ;  /* 0x0000000100047882 */ /* 0x000fe20000000000 */
[----:B------:R-:W-:Y:S01]  /*1670*/  VOTEU.ALL UP1, P3 ;  /* 0x0000000000ff7886 */ /* 0x000fe20001820000 */
[----:B------:R-:W-:Y:S02]  /*1680*/  R2UR UR22, R2 ;  /* 0x00000000021672ca */ /* 0x000fe400000e0000 */
[----:B------:R-:W-:-:S04]  /*1690*/  @!UP0 UIADD3 UR16, UPT, UPT, -UR4, 0x100000, URZ ;  /* 0x0010000004108890 */ /* 0x000fc8000fffe1ff */
[----:B------:R-:W-:Y:S02]  /*16a0*/  @!UP0 USHF.L.U32 UR17, UR16, 0xb, URZ ;  /* 0x0000000b10118899 */ /* 0x000fe400080006ff */
[----:B------:R-:W-:Y:S02]  /*16b0*/  @!UP0 USHF.L.U32 UR16, UR16, 0x1, URZ ;  /* 0x0000000110108899 */ /* 0x000fe400080006ff */
[----:B------:R-:W-:-:S04]  /*16c0*/  @!UP0 UIADD3 UR4, UPT, UPT, -UR4, 0x100000, URZ ;  /* 0x0010000004048890 */ /* 0x000fc8000fffe1ff */
[----:B------:R-:W-:Y:S02]  /*16d0*/  @!UP0 USHF.L.U32 UR5, UR4, 0xb, URZ ;  /* 0x0000000b04058899 */ /* 0x000fe400080006ff */
[----:B------:R-:W-:Y:S01]  /*16e0*/  @!UP0 USHF.L.U32 UR4, UR4, 0x1, URZ ;  /* 0x0000000104048899 */ /* 0x000fe200080006ff */
[----:B------:R-:W-:Y:S01]  /*16f0*/  VOTEU.ALL UP0, P3 ;  /* 0x0000000000ff7886 */ /* 0x000fe20001800000 */
[----:B------:R-:W2:Y:S04]  /*1700*/  FENCE.VIEW.ASYNC.S ;  /* 0x00000000000073c6 */ /* 0x000ea80000000000 */
[----:B--2---:R2:W3:Y:S06]  /*1710*/  @!UP0 SYNCS.EXCH.64 URZ, [UR8+0x2000], UR16 ;  /* 0x0020001008ff85b2 */ /* 0x0044ec0008000100 */
[----:B------:R2:W4:Y:S01]  /*1720*/  @!UP1 SYNCS.EXCH.64 URZ, [UR8+0x2010], UR4 ;  /* 0x0020100408ff95b2 */ /* 0x0005220008000100 */
[----:B------:R-:W-:Y:S05]  /*1730*/  @!P0 BRA `(.L_x_53) ;  /* 0x0000000400c08947 */ /* 0x000fea0003800000 */
[----:B---34-:R-:W-:Y:S01]  /*1740*/  BAR.SYNC.DEFER_BLOCKING 0x0 ;  /* 0x0000000000007b1d */ /* 0x018fe20000010000 */
[----:B------:R-:W-:Y:S01]  /*1750*/  @!P3 IMAD.MOV.U32 R2, RZ, RZ, 0x2000 ;  /* 0x00002000ff02b424 */ /* 0x000fe200078e00ff */
[----:B------:R-:W-:Y:S02]  /*1760*/  ELECT P1, URZ, PT ;  /* 0x0000000000ff782f */ /* 0x000fe40003820000 */
[----:B------:R-:W-:Y:S02]  /*1770*/  ELECT P0, URZ, PT ;  /* 0x0000000000ff782f */ /* 0x000fe40003800000 */
[C---:B------:R-:W-:Y:S01]  /*1780*/  ISETP.LT.U32.AND P1, PT, R36.reuse, 0x20, P1 ;  /* 0x000000202400780c */ /* 0x040fe20000f21070 */
[----:B------:R-:W-:Y:S01]  /*1790*/  UIADD3 UR24, UPT, UPT, UR8, 0x1000, URZ ;  /* 0x0000100008187890 */ /* 0x000fe2000fffe0ff */
[----:B------:R-:W-:Y:S01]  /*17a0*/  ISETP.LT.U32.AND P0, PT, R36, 0x20, P0 ;  /* 0x000000202400780c */ /* 0x000fe20000701070 */
[----:B--2---:R-:W-:Y:S02]  /*17b0*/  USHF.R.U32.HI UR4, URZ, 0x4, UR8 ;  /* 0x00000004ff047899 */ /* 0x004fe40008011608 */
[----:B------:R-:W-:-:S02]  /*17c0*/  USHF.R.U32.HI UR6, URZ, 0x4, UR24 ;  /* 0x00000004ff067899 */ /* 0x000fc40008011618 */
[----:B------:R-:W-:Y:S02]  /*17d0*/  USGXT.U32 UR4, UR4, 0xe ;  /* 0x0000000e0404789a */ /* 0x000fe40008000000 */
[----:B------:R-:W-:Y:S01]  /*17e0*/  USGXT.U32 UR6, UR6, 0xe ;  /* 0x0000000e0606789a */ /* 0x000fe20008000000 */
[----:B------:R-:W-:Y:S01]  /*17f0*/  UMOV UR20, 0xffffff80 ;  /* 0xffffff8000147882 */ /* 0x000fe20000000000 */
[----:B------:R-:W-:Y:S02]  /*1800*/  UMOV UR21, 0x7fffbfdf ;  /* 0x7fffbfdf00157882 */ /* 0x000fe40000000000 */
[----:B------:R-:W-:Y:S01]  /*1810*/  VOTEU.ANY UP0, P1 ;  /* 0x0000000000ff7886 */ /* 0x000fe20000800100 */
[----:B------:R-:W-:Y:S01]  /*1820*/  VOTEU.ANY UP2, P1 ;  /* 0x0000000000ff7886 */ /* 0x000fe20000840100 */
[----:B------:R-:W-:Y:S01]  /*1830*/  VOTEU.ANY UP1, P0 ;  /* 0x0000000000ff7886 */ /* 0x000fe20000020100 */
[----:B------:R-:W-:Y:S01]  /*1840*/  VOTEU.ANY UP3, P0 ;  /* 0x0000000000ff7886 */ /* 0x000fe20000060100 */
[----:B------:R-:W-:Y:S01]  /*1850*/  UMOV UR7, URZ ;  /* 0x000000ff00077c82 */ /* 0x000fe20008000000 */
[----:B------:R2:W-:Y:S01]  /*1860*/  @!P3 SYNCS.ARRIVE.TRANS64 RZ, [UR8+0x2000], R2 ;  /* 0x00200002ffffb9a7 */ /* 0x0005e20008000008 */
[----:B------:R3:W-:Y:S06]  /*1870*/  MEMBAR.ALL.CTA ;  /* 0x0000000000007992 */ /* 0x0007ec0000008000 */
[----:B---3--:R-:W3:Y:S01]  /*1880*/  FENCE.VIEW.ASYNC.S ;  /* 0x00000000000073c6 */ /* 0x008ee20000000000 */
[----:B------:R-:W-:Y:S01]  /*1890*/  @UP0 UIADD3 UR9, UPT, UPT, UR8, 0x2000, URZ ;  /* 0x0000200008090890 */ /* 0x000fe2000fffe0ff */
[----:B------:R-:W-:Y:S01]  /*18a0*/  @UP0 UMOV UR10, URZ ;  /* 0x000000ff000a0c82 */ /* 0x000fe20008000000 */
[----:B------:R-:W-:Y:S01]  /*18b0*/  @UP1 UIADD3 UR25, UPT, UPT, UR8, 0x2000, URZ ;  /* 0x0000200008191890 */ /* 0x000fe2000fffe0ff */
[----:B------:R-:W-:Y:S01]  /*18c0*/  @UP1 UMOV UR27, URZ ;  /* 0x000000ff001b1c82 */ /* 0x000fe20008000000 */
[----:B------:R-:W-:Y:S01]  /*18d0*/  UMOV UR18, 0xfffffffe ;  /* 0xfffffffe00127882 */ /* 0x000fe20000000000 */
[----:B------:R-:W-:Y:S01]  /*18e0*/  UMOV UR19, 0x7fffbfdf ;  /* 0x7fffbfdf00137882 */ /* 0x000fe20000000000 */
[----:B------:R-:W-:Y:S01]  /*18f0*/  UMOV UR5, URZ ;  /* 0x000000ff00057c82 */ /* 0x000fe20008000000 */
[----:B------:R-:W-:-:S02]  /*1900*/  UIADD3.64 UR20, UPT, UPT, UR6, -UR20, URZ ;  /* 0x8000001406147297 */ /* 0x000fc4000fffe0ff */
[----:B------:R-:W-:Y:S02]  /*1910*/  UIADD3.64 UR18, UPT, UPT, UR4, -UR18, URZ ;  /* 0x8000001204127297 */ /* 0x000fe4000fffe0ff */
[----:B------:R-:W-:Y:S01]  /*1920*/  UISETP.NE.U32.AND UP0, UPT, UR22, URZ, UPT ;  /* 0x000000ff1600728c */ /* 0x000fe2000bf05070 */
[----:B------:R-:W-:Y:S01]  /*1930*/  UMOV UR16, UR4 ;  /* 0x0000000400107c82 */ /* 0x000fe20008000000 */
[----:B------:R-:W-:Y:S01]  /*1940*/  UMOV UR17, 0x80004020 ;  /* 0x8000402000117882 */ /* 0x000fe20000000000 */
[----:B------:R-:W-:Y:S01]  /*1950*/  UMOV UR7, 0x80004020 ;  /* 0x8000402000077882 */ /* 0x000fe20000000000 */
[----:B---3--:R-:W-:Y:S06]  /*1960*/  BAR.SYNC.DEFER_BLOCKING 0x0 ;  /* 0x0000000000007b1d */ /* 0x008fec0000010000 */
[----:B------:R2:W-:Y:S02]  /*1970*/  @UP2 UTMALDG.2D [UR8], [UR12] ;  /* 0x000000080c0025b4 */ /* 0x0005e40008008000 */
[----:B------:R-:W-:Y:S06]  /*1980*/  BAR.SYNC.DEFER_BLOCKING 0x0 ;  /* 0x0000000000007b1d */ /* 0x000fec0000010000 */
[----:B------:R2:W-:Y:S02]  /*1990*/  @UP3 UTMALDG.2D [UR24], [UR14] ;  /* 0x000000180e0035b4 */ /* 0x0005e40008008000 */
[----:B------:R-:W-:Y:S06]  /*19a0*/  BAR.SYNC.DEFER_BLOCKING 0x0 ;  /* 0x0000000000007b1d */ /* 0x000fec0000010000 */
[----:B------:R-:W3:Y:S02]  /*19b0*/  SYNCS.PHASECHK.TRANS64.TRYWAIT P0, [UR8+0x2000], RZ ;  /* 0x002000ffff0075a7 */ /* 0x000ee40008001108 */
[----:B--23--:R-:W-:Y:S05]  /*19c0*/  @!P0 BRA `(.L_x_54) ;  /* 0x0000000800a48947 */ /* 0x00cfea0003800000 */
.L_x_66:
[----:B------:R-:W-:Y:S05]  /*19d0*/  BRA.U UP0, `(.L_x_55) ;  /* 0x00000001001c7547 */ /* 0x000fea000b800000 */
[----:B------:R-:W-:Y:S01]  /*19e0*/  UMOV UR4, 0x0 ;  /* 0x0000000000047882 */ /* 0x000fe20000000000 */
[----:B------:R-:W-:Y:S01]  /*19f0*/  UMOV UR5, 0x4110010 ;  /* 0x0411001000057882 */ /* 0x000fe20000000000 */
[----:B------:R-:W-:Y:S01]  /*1a00*/  UMOV UR24, 0x0 ;  /* 0x0000000000187882 */ /* 0x000fe20000000000 */
[----:B------:R-:W-:Y:S01]  /*1a10*/  UMOV UR25, 0x4110010 ;  /* 0x0411001000197882 */ /* 0x000fe20000000000 */
[----:B------:R2:W-:Y:S01]  /*1a20*/  UTCQMMA gdesc[UR16], gdesc[UR6], tmem[UR29], tmem[UR4], idesc[UR5], !UPT ;  /* 0x00ff0406100075ea */ /* 0x0005e2000f80031d */
[----:B------:R2:W-:Y:S01]  /*1a30*/  UTCQMMA gdesc[UR18], gdesc[UR20], tmem[UR29], tmem[UR24], idesc[UR25], UPT ;  /* 0x00ff1814120075ea */ /* 0x0005e2000b80031d */
[----:B------:R-:W-:Y:S02]  /*1a40*/  NOP ;  /* 0x0000000000007918 */ /* 0x000fe40000000000 */
.L_x_55:
[----:B------:R-:W-:Y:S01]  /*1a50*/  ELECT P0, URZ, PT ;  /* 0x0000000000ff782f */ /* 0x000fe20003800000 */
[----:B--2---:R-:W-:-:S03]  /*1a60*/  UIADD3 UR4, UPT, UPT, UR8, 0x2010, URZ ;  /* 0x0000201008047890 */ /* 0x004fc6000fffe0ff */
[----:B------:R-:W-:Y:S01]  /*1a70*/  ISETP.LT.U32.AND P0, PT, R36, 0x20, P0 ;  /* 0x000000202400780c */ /* 0x000fe20000701070 */
[----:B------:R-:W-:-:S12]  /*1a80*/  UMOV UR5, URZ ;  /* 0x000000ff00057c82 */ /* 0x000fd80008000000 */
[----:B------:R-:W-:Y:S01]  /*1a90*/  VOTEU.ANY UP0, P0 ;  /* 0x0000000000ff7886 */ /* 0x000fe20000000100 */
[----:B------:R-:W-:Y:S01]  /*1aa0*/  VOTEU.ANY UP1, P0 ;  /* 0x0000000000ff7886 */ /* 0x000fe20000020100 */
[----:B------:R-:W-:-:S03]  /*1ab0*/  ISETP.GE.U32.AND P0, PT, R8, 0x41, PT ;  /* 0x000000410800780c */ /* 0x000fc60003f06070 */
[----:B------:R-:W-:Y:S02]  /*1ac0*/  @UP0 UMOV UR9, UR4 ;  /* 0x0000000400090c82 */ /* 0x000fe40008000000 */
[----:B------:R2:W-:Y:S01]  /*1ad0*/  @UP1 UTCBAR [UR9], URZ ;  /* 0x000000ff090013e9 */ /* 0x0005e200080000ff */
[----:B------:R-:W-:Y:S06]  /*1ae0*/  BAR.SYNC.DEFER_BLOCKING 0x0 ;  /* 0x0000000000007b1d */ /* 0x000fec0000010000 */
[----:B------:R-:W3:Y:S02]  /*1af0*/  SYNCS.PHASECHK.TRANS64.TRYWAIT P1, [UR8+0x2010], RZ ;  /* 0x002010ffff0075a7 */ /* 0x000ee40008021108 */
[----:B--23--:R-:W-:Y:S05]  /*1b00*/  @!P1 BRA `(.L_x_56) ;  /* 0x0000000800609947 */ /* 0x00cfea0003800000 */
.L_x_67:
[----:B------:R-:W-:Y:S05]  /*1b10*/  @!P0 BRA `(.L_x_53) ;  /* 0x0000000000c88947 */ /* 0x000fea0003800000 */
[----:B------:R-:W-:Y:S01]  /*1b20*/  IMAD.MOV.U32 R2, RZ, RZ, 0x1 ;  /* 0x00000001ff027424 */ /* 0x000fe200078e00ff */
[----:B------:R-:W2:Y:S01]  /*1b30*/  LDCU UR32, c[0x0][0x3a0] ;  /* 0x00007400ff2077ac */ /* 0x000ea20008000800 */
[----:B------:R-:W-:-:S05]  /*1b40*/  UMOV UR10, 0x40 ;  /* 0x00000040000a7882 */ /* 0x000fca0000000000 */
.L_x_60:
[----:B------:R-:W-:Y:S01]  /*1b50*/  BAR.SYNC.DEFER_BLOCKING 0x0 ;  /* 0x0000000000007b1d */ /* 0x000fe20000010000 */
[----:B------:R-:W-:Y:S01]  /*1b60*/  @!P3 IMAD.MOV.U32 R3, RZ, RZ, 0x2000 ;  /* 0x00002000ff03b424 */ /* 0x000fe200078e00ff */
[----:B------:R-:W-:Y:S02]  /*1b70*/  ELECT P1, URZ, PT ;  /* 0x0000000000ff782f */ /* 0x000fe40003820000 */
[----:B------:R-:W-:Y:S02]  /*1b80*/  ELECT P0, URZ, PT ;  /* 0x0000000000ff782f */ /* 0x000fe40003800000 */
[C---:B------:R-:W-:Y:S01]  /*1b90*/  ISETP.LT.U32.AND P1, PT, R36.reuse, 0x20, P1 ;  /* 0x000000202400780c */ /* 0x040fe20000f21070 */
[----:B------:R-:W-:Y:S01]  /*1ba0*/  UMOV UR27, UR10 ;  /* 0x0000000a001b7c82 */ /* 0x000fe20008000000 */
[----:B------:R-:W-:-:S11]  /*1bb0*/  ISETP.LT.U32.AND P0, PT, R36, 0x20, P0 ;  /* 0x000000202400780c */ /* 0x000fd60000701070 */
[----:B------:R-:W-:Y:S02]  /*1bc0*/  VOTEU.ANY UP0, P1 ;  /* 0x0000000000ff7886 */ /* 0x000fe40000800100 */
[----:B------:R-:W-:Y:S01]  /*1bd0*/  VOTEU.ANY UP1, P0 ;  /* 0x0000000000ff7886 */ /* 0x000fe20000020100 */
[----:B------:R3:W-:Y:S01]  /*1be0*/  @!P3 SYNCS.ARRIVE.TRANS64 RZ, [UR8+0x2000], R3 ;  /* 0x00200003ffffb9a7 */ /* 0x0007e20008000008 */
[----:B------:R4:W-:Y:S06]  /*1bf0*/  MEMBAR.ALL.CTA ;  /* 0x0000000000007992 */ /* 0x0009ec0000008000 */
[----:B----4-:R-:W4:Y:S01]  /*1c00*/  FENCE.VIEW.ASYNC.S ;  /* 0x00000000000073c6 */ /* 0x010f220000000000 */
[----:B------:R-:W-:Y:S01]  /*1c10*/  @UP0 UIADD3 UR9, UPT, UPT, UR8, 0x2000, URZ ;  /* 0x0000200008090890 */ /* 0x000fe2000fffe0ff */
[----:B----4-:R-:W-:Y:S01]  /*1c20*/  VOTEU.ANY UP0, P1 ;  /* 0x0000000000ff7886 */ /* 0x010fe20000800100 */
[----:B------:R-:W-:-:S02]  /*1c30*/  @UP1 UIADD3 UR24, UPT, UPT, UR8, 0x1000, URZ ;  /* 0x0000100008181890 */ /* 0x000fc4000fffe0ff */
[----:B------:R-:W-:Y:S01]  /*1c40*/  @UP1 UIADD3 UR25, UPT, UPT, UR8, 0x2000, URZ ;  /* 0x0000200008191890 */ /* 0x000fe2000fffe0ff */
[----:B---3--:R-:W-:Y:S01]  /*1c50*/  IMAD.U32 R3, R2, -0x80000000, RZ ;  /* 0x8000000002037824 */ /* 0x008fe200078e00ff */
[----:B------:R-:W-:Y:S01]  /*1c60*/  VOTEU.ANY UP1, P0 ;  /* 0x0000000000ff7886 */ /* 0x000fe20000020100 */
[----:B------:R-:W-:Y:S06]  /*1c70*/  BAR.SYNC.DEFER_BLOCKING 0x0 ;  /* 0x0000000000007b1d */ /* 0x000fec0000010000 */
[----:B------:R3:W-:Y:S01]  /*1c80*/  @UP0 UTMALDG.2D [UR8], [UR12] ;  /* 0x000000080c0005b4 */ /* 0x0007e20008008000 */
[----:B------:R-:W-:Y:S01]  /*1c90*/  UISETP.NE.U32.AND UP0, UPT, UR22, URZ, UPT ;  /* 0x000000ff1600728c */ /* 0x000fe2000bf05070 */
[----:B------:R-:W-:Y:S06]  /*1ca0*/  BAR.SYNC.DEFER_BLOCKING 0x0 ;  /* 0x0000000000007b1d */ /* 0x000fec0000010000 */
[----:B------:R3:W-:Y:S02]  /*1cb0*/  @UP1 UTMALDG.2D [UR24], [UR14] ;  /* 0x000000180e0015b4 */ /* 0x0007e40008008000 */
[----:B------:R-:W-:Y:S06]  /*1cc0*/  BAR.SYNC.DEFER_BLOCKING 0x0 ;  /* 0x0000000000007b1d */ /* 0x000fec0000010000 */
[----:B------:R-:W4:Y:S02]  /*1cd0*/  SYNCS.PHASECHK.TRANS64.TRYWAIT P0, [UR8+0x2000], R3 ;  /* 0x00200003ff0075a7 */ /* 0x000f240008001108 */
[----:B---34-:R-:W-:Y:S05]  /*1ce0*/  @!P0 BRA `(.L_x_57) ;  /* 0x0000000400f48947 */ /* 0x018fea0003800000 */
.L_x_68:
[----:B------:R-:W-:Y:S05]  /*1cf0*/  BRA.U UP0, `(.L_x_58) ;  /* 0x00000001001c7547 */ /* 0x000fea000b800000 */
[----:B------:R-:W-:Y:S01]  /*1d00*/  UMOV UR24, 0x0 ;  /* 0x0000000000187882 */ /* 0x000fe20000000000 */
[----:B------:R-:W-:Y:S01]  /*1d10*/  UMOV UR25, 0x4110010 ;  /* 0x0411001000197882 */ /* 0x000fe20000000000 */
[----:B------:R-:W-:Y:S01]  /*1d20*/  UMOV UR30, 0x0 ;  /* 0x00000000001e7882 */ /* 0x000fe20000000000 */
[----:B------:R-:W-:Y:S01]  /*1d30*/  UMOV UR31, 0x4110010 ;  /* 0x04110010001f7882 */ /* 0x000fe20000000000 */
[----:B------:R3:W-:Y:S01]  /*1d40*/  UTCQMMA gdesc[UR16], gdesc[UR6], tmem[UR29], tmem[UR24], idesc[UR25], UPT ;  /* 0x00ff1806100075ea */ /* 0x0007e2000b80031d */
[----:B------:R3:W-:Y:S01]  /*1d50*/  UTCQMMA gdesc[UR18], gdesc[UR20], tmem[UR29], tmem[UR30], idesc[UR31], UPT ;  /* 0x00ff1e14120075ea */ /* 0x0007e2000b80031d */
[----:B------:R-:W-:Y:S02]  /*1d60*/  NOP ;  /* 0x0000000000007918 */ /* 0x000fe40000000000 */
.L_x_58:
[----:B------:R-:W-:-:S04]  /*1d70*/  ELECT P0, URZ, PT ;  /* 0x0000000000ff782f */ /* 0x000fc80003800000 */
[----:B------:R-:W-:-:S13]  /*1d80*/  ISETP.LT.U32.AND P0, PT, R36, 0x20, P0 ;  /* 0x000000202400780c */ /* 0x000fda0000701070 */
[----:B------:R-:W-:Y:S01]  /*1d90*/  VOTEU.ANY UP0, P0 ;  /* 0x0000000000ff7886 */ /* 0x000fe20000000100 */
[----:B------:R-:W-:-:S04]  /*1da0*/  VOTEU.ANY UP1, P0 ;  /* 0x0000000000ff7886 */ /* 0x000fc80000020100 */
[----:B------:R-:W-:Y:S02]  /*1db0*/  @UP0 UMOV UR9, UR4 ;  /* 0x0000000400090c82 */ /* 0x000fe40008000000 */
[----:B------:R4:W-:Y:S01]  /*1dc0*/  @UP1 UTCBAR [UR9], URZ ;  /* 0x000000ff090013e9 */ /* 0x0009e200080000ff */
[----:B------:R-:W-:Y:S06]  /*1dd0*/  BAR.SYNC.DEFER_BLOCKING 0x0 ;  /* 0x0000000000007b1d */ /* 0x000fec0000010000 */
[----:B------:R-:W3:Y:S02]  /*1de0*/  SYNCS.PHASECHK.TRANS64.TRYWAIT P0, [UR8+0x2010], R3 ;  /* 0x00201003ff0075a7 */ /* 0x000ee40008001108 */
[----:B---34-:R-:W-:Y:S05]  /*1df0*/  @!P0 BRA `(.L_x_59) ;  /* 0x0000000400bc8947 */ /* 0x018fea0003800000 */
.L_x_69:
[----:B------:R-:W-:Y:S01]  /*1e00*/  UIADD3 UR10, UPT, UPT, UR10, 0x40, URZ ;  /* 0x000000400a0a7890 */ /* 0x000fe2000fffe0ff */
[----:B------:R-:W-:-:S03]  /*1e10*/  LOP3.LUT R2, R2, 0x1, RZ, 0x3c, !PT ;  /* 0x0000000102027812 */ /* 0x000fc600078e3cff */
[----:B--2---:R-:W-:-:S09]  /*1e20*/  UISETP.GE.AND UP0, UPT, UR10, UR32, UPT ;  /* 0x000000200a00728c */ /* 0x004fd2000bf06270 */
[----:B------:R-:W-:Y:S05]  /*1e30*/  BRA.U !UP0, `(.L_x_60) ;  /* 0xfffffffd08447547 */ /* 0x000fea000b83ffff */
.L_x_53:
[----:B---34-:R-:W-:Y:S01]  /*1e40*/  BAR.SYNC.DEFER_BLOCKING 0x0 ;  /* 0x0000000000007b1d */ /* 0x018fe20000010000 */
[----:B------:R-:W-:-:S05]  /*1e50*/  IMAD.SHL.U32 R2, R0, 0x20, RZ ;  /* 0x0000002000027824 */ /* 0x000fca00078e00ff */
[----:B------:R-:W-:Y:S04]  /*1e60*/  BSSY.RECONVERGENT B3, `(.L_x_61) ;  /* 0x0000004000037945 */ /* 0x000fe80003800200 */
[----:B------:R-:W-:Y:S05]  /*1e70*/  @P3 BRA `(.L_x_62) ;  /* 0x0000000000083947 */ /* 0x000fea0003800000 */
[----:B------:R-:W3:Y:S02]  /*1e80*/  SYNCS.CCTL.IV [UR8+0x2000] ;  /* 0x00200000ff0079b1 */ /* 0x000ee40008000008 */
[----:B---3--:R-:W3:Y:S02]  /*1e90*/  SYNCS.CCTL.IV [UR8+0x2010] ;  /* 0x00201000ff0079b1 */ /* 0x008ee40008000008 */
.L_x_62:
[----:B--2---:R-:W-:Y:S05]  /*1ea0*/  BSYNC.RECONVERGENT B3 ;  /* 0x0000000000037941 */ /* 0x004fea0003800200 */
.L_x_61:
[----:B------:R-:W-:Y:S01]  /*1eb0*/  USHF.L.U32 UR22, UR22, 0x15, URZ ;  /* 0x0000001516167899 */ /* 0x000fe200080006ff */
[----:B------:R-:W-:Y:S01]  /*1ec0*/  IMAD.SHL.U32 R3, R0, 0x8, RZ ;  /* 0x0000000800037824 */ /* 0x000fe200078e00ff */
[----:B------:R-:W-:Y:S01]  /*1ed0*/  LOP3.LUT R2, R2, 0xc00, RZ, 0xc0, !PT ;  /* 0x00000c0002027812 */ /* 0x000fe200078ec0ff */
[C---:B------:R-:W-:Y:S01]  /*1ee0*/  IMAD.SHL.U32 R4, R0.reuse, 0x2, RZ ;  /* 0x0000000200047824 */ /* 0x040fe200078e00ff */
[----:B------:R-:W-:Y:S01]  /*1ef0*/  ULOP3.LUT UR22, UR22, 0x600000, URZ, 0xc0, !UPT ;  /* 0x0060000016167892 */ /* 0x000fe2000f8ec0ff */
[----:B------:R-:W-:Y:S01]  /*1f00*/  IMAD.SHL.U32 R0, R0, 0x40, RZ ;  /* 0x0000004000007824 */ /* 0x000fe200078e00ff */
[----:B------:R-:W-:Y:S02]  /*1f10*/  LOP3.LUT R3, R2, 0x30, R3, 0xf8, !PT ;  /* 0x0000003002037812 */ /* 0x000fe400078ef803 */
[----:B------:R-:W-:Y:S01]  /*1f20*/  ELECT P0, URZ, PT ;  /* 0x0000000000ff782f */ /* 0x000fe20003800000 */
[----:B------:R-:W-:Y:S01]  /*1f30*/  UIADD3 UR22, UPT, UPT, UR29, UR22, URZ ;  /* 0x000000161d167290 */ /* 0x000fe2000fffe0ff */
[----:B------:R-:W-:Y:S01]  /*1f40*/  LOP3.LUT R3, R3, 0x20, R4, 0x78, !PT ;  /* 0x0000002003037812 */ /* 0x000fe200078e7804 */
[----:B------:R-:W-:Y:S01]  /*1f50*/  UMOV UR9, UR26 ;  /* 0x0000001a00097c82 */ /* 0x000fe20008000000 */
[----:B------:R-:W-:Y:S01]  /*1f60*/  ISETP.LT.U32.AND P0, PT, R36, 0x20, P0 ;  /* 0x000000202400780c */ /* 0x000fe20000701070 */
[----:B------:R-:W-:Y:S01]  /*1f70*/  UMOV UR10, UR11 ;  /* 0x0000000b000a7c82 */ /* 0x000fe20008000000 */
[----:B------:R-:W-:-:S04]  /*1f80*/  LOP3.LUT R0, R3, 0x3c0, R0, 0xf8, !PT ;  /* 0x000003c003007812 */ /* 0x000fc800078ef800 */
[----:B-----5:R-:W-:Y:S01]  /*1f90*/  LDTM.16dp32bit_t0_t15.x32 R4, tmem[UR22] ;  /* 0x00000016000479ee */ /* 0x020fe20008a80000 */
[----:B------:R-:W2:Y:S01]  /*1fa0*/  LDTM.16dp32bit_t16_t31.x32 R4, tmem[UR22+0x20] ;  /* 0x00002016000479ee */ /* 0x000ea20008aa0000 */
[----:B------:R-:W-:Y:S01]  /*1fb0*/  LOP3.LUT R2, R0, 0x10, RZ, 0x3c, !PT ;  /* 0x0000001000027812 */ /* 0x000fe200078e3cff */
[----:B------:R-:W-:-:S04]  /*1fc0*/  NOP ;  /* 0x0000000000007918 */ /* 0x000fc80000000000 */
[----:B--2---:R-:W-:Y:S01]  /*1fd0*/  VOTEU.ANY UP0, P0 ;  /* 0x0000000000ff7886 */ /* 0x004fe20000000100 */
[----:B------:R-:W-:-:S04]  /*1fe0*/  VOTEU.ANY UP1, P0 ;  /* 0x0000000000ff7886 */ /* 0x000fc80000020100 */
[----:B------:R-:W-:Y:S01]  /*1ff0*/  @UP0 UMOV UR4, UR23 ;  /* 0x0000001700040c82 */ /* 0x000fe20008000000 */
[----:B------:R-:W-:Y:S01]  /*2000*/  @UP0 UMOV UR5, UR28 ;  /* 0x0000001c00050c82 */ /* 0x000fe20008000000 */
[----:B------:R-:W-:Y:S02]  /*2010*/  F2FP.SATFINITE.E4M3.F32.PACK_AB_MERGE_C R6, R7, R6, RZ ;  /* 0x000000060706723e */ /* 0x000fe400048070ff */
[----:B------:R-:W-:Y:S02]  /*2020*/  F2FP.SATFINITE.E4M3.F32.PACK_AB_MERGE_C R10, R11, R10, RZ ;  /* 0x0000000a0b0a723e */ /* 0x000fe400048070ff */
[----:B------:R-:W-:Y:S02]  /*2030*/  F2FP.SATFINITE.E4M3.F32.PACK_AB_MERGE_C R14, R15, R14, RZ ;  /* 0x0000000e0f0e723e */ /* 0x000fe400048070ff */
[----:B------:R-:W-:Y:S02]  /*2040*/  F2FP.SATFINITE.E4M3.F32.PACK_AB_MERGE_C R7, R19, R18, RZ ;  /* 0x000000121307723e */ /* 0x000fe400048070ff */
[----:B------:R-:W-:-:S02]  /*2050*/  F2FP.SATFINITE.E4M3.F32.PACK_AB_MERGE_C R22, R23, R22, RZ ;  /* 0x000000161716723e */ /* 0x000fc400048070ff */
[----:B------:R-:W-:Y:S02]  /*2060*/  F2FP.SATFINITE.E4M3.F32.PACK_AB_MERGE_C R26, R27, R26, RZ ;  /* 0x0000001a1b1a723e */ /* 0x000fe400048070ff */
[----:B------:R-:W-:Y:S02]  /*2070*/  F2FP.SATFINITE.E4M3.F32.PACK_AB_MERGE_C R30, R31, R30, RZ ;  /* 0x0000001e1f1e723e */ /* 0x000fe400048070ff */
[----:B------:R-:W-:Y:S02]  /*2080*/  F2FP.SATFINITE.E4M3.F32.PACK_AB_MERGE_C R34, R35, R34, RZ ;  /* 0x000000222322723e */ /* 0x000fe400048070ff */
[----:B------:R-:W-:Y:S02]  /*2090*/  F2FP.SATFINITE.E4M3.F32.PACK_AB_MERGE_C R4, R5, R4, R6 ;  /* 0x000000040504723e */ /* 0x000fe40004807006 */
[----:B------:R-:W-:Y:S02]  /*20a0*/  F2FP.SATFINITE.E4M3.F32.PACK_AB_MERGE_C R5, R9, R8, R10 ;  /* 0x000000080905723e */ /* 0x000fe4000480700a */
[----:B------:R-:W-:-:S02]  /*20b0*/  F2FP.SATFINITE.E4M3.F32.PACK_AB_MERGE_C R6, R13, R12, R14 ;  /* 0x0000000c0d06723e */ /* 0x000fc4000480700e */
[----:B------:R-:W-:Y:S02]  /*20c0*/  F2FP.SATFINITE.E4M3.F32.PACK_AB_MERGE_C R7, R17, R16, R7 ;  /* 0x000000101107723e */ /* 0x000fe40004807007 */
[----:B------:R-:W-:Y:S02]  /*20d0*/  F2FP.SATFINITE.E4M3.F32.PACK_AB_MERGE_C R20, R21, R20, R22 ;  /* 0x000000141514723e */ /* 0x000fe40004807016 */
[----:B------:R-:W-:Y:S01]  /*20e0*/  F2FP.SATFINITE.E4M3.F32.PACK_AB_MERGE_C R21, R25, R24, R26 ;  /* 0x000000181915723e */ /* 0x000fe2000480701a */
[----:B---3--:R2:W-:Y:S01]  /*20f0*/  STS.128 [R0+UR8], R4 ;  /* 0x0000000400007988 */ /* 0x0085e20008000c08 */
[----:B------:R-:W-:Y:S02]  /*2100*/  F2FP.SATFINITE.E4M3.F32.PACK_AB_MERGE_C R22, R29, R28, R30 ;  /* 0x0000001c1d16723e */ /* 0x000fe4000480701e */
[----:B------:R-:W-:-:S05]  /*2110*/  F2FP.SATFINITE.E4M3.F32.PACK_AB_MERGE_C R23, R33, R32, R34 ;  /* 0x000000202117723e */ /* 0x000fca0004807022 */
[----:B------:R2:W-:Y:S01]  /*2120*/  STS.128 [R2+UR8], R20 ;  /* 0x0000001402007988 */ /* 0x0005e20008000c08 */
[----:B------:R3:W-:Y:S06]  /*2130*/  MEMBAR.ALL.CTA ;  /* 0x0000000000007992 */ /* 0x0007ec0000008000 */
[----:B---3--:R-:W3:Y:S02]  /*2140*/  FENCE.VIEW.ASYNC.S ;  /* 0x00000000000073c6 */ /* 0x008ee40000000000 */
[----:B---3--:R-:W-:Y:S06]  /*2150*/  BAR.SYNC.DEFER_BLOCKING 0x0 ;  /* 0x0000000000007b1d */ /* 0x008fec0000010000 */
[----:B------:R2:W-:Y:S01]  /*2160*/  @UP1 UTMASTG.2D [UR8], [UR4] ;  /* 0x00000008040013b5 */ /* 0x0005e20008008000 */
[----:B------:R0:W-:Y:S01]  /*2170*/  UTMACMDFLUSH ;  /* 0x00000000000079b7 */ /* 0x0001e20000000000 */
[----:B------:R-:W-:-:S04]  /*2180*/  DEPBAR.LE SB0, 0x0 ;  /* 0x000080000000791a */ /* 0x000fc80000000000 */
[----:B------:R-:W-:Y:S08]  /*2190*/  BAR.SYNC.DEFER_BLOCKING 0x0 ;  /* 0x0000000000007b1d */ /* 0x000ff00000010000 */
[----:B------:R-:W-:Y:S06]  /*21a0*/  BAR.SYNC.DEFER_BLOCKING 0x0 ;  /* 0x0000000000007b1d */ /* 0x000fec0000010000 */
[----:B--2---:R-:W-:Y:S05]  /*21b0*/  @P2 BRA `(.L_x_63) ;  /* 0x0000000000a02947 */ /* 0x004fea0003800000 */
[----:B------:R-:W2:Y:S01]  /*21c0*/  S2UR UR5, SR_CgaCtaId ;  /* 0x00000000000579c3 */ /* 0x000ea20000008800 */
[----:B------:R-:W-:Y:S01]  /*21d0*/  NOP ;  /* 0x0000000000007918 */ /* 0x000fe20000000000 */
[----:B------:R-:W-:Y:S01]  /*21e0*/  UMOV UR4, 0x50 ;  /* 0x0000005000047882 */ /* 0x000fe20000000000 */
[----:B------:R-:W-:Y:S02]  /*21f0*/  IMAD.U32 R0, RZ, RZ, UR29 ;  /* 0x0000001dff007e24 */ /* 0x000fe4000f8e00ff */
[----:B------:R-:W-:Y:S02]  /*2200*/  IMAD.MOV.U32 R3, RZ, RZ, 0x3 ;  /* 0x00000003ff037424 */ /* 0x000fe400078e00ff */
[----:B------:R-:W-:Y:S01]  /*2210*/  IMAD.MOV.U32 R7, RZ, RZ, 0x1 ;  /* 0x00000001ff077424 */ /* 0x000fe200078e00ff */
[----:B------:R-:W-:-:S04]  /*2220*/  LOP3.LUT R0, R0, 0xffff, RZ, 0xc0, !PT ;  /* 0x0000ffff00007812 */ /* 0x000fc800078ec0ff */
[----:B------:R-:W-:-:S05]  /*2230*/  SHF.R.U32.HI R0, RZ, 0x5, R0 ;  /* 0x00000005ff007819 */ /* 0x000fca0000011600 */
[----:B------:R-:W-:Y:S01]  /*2240*/  VIADD R2, R0, 0x10 ;  /* 0x0000001000027836 */ /* 0x000fe20000000000 */
[----:B------:R-:W-:Y:S01]  /*2250*/  SHF.L.U32 R0, R3, R0, RZ ;  /* 0x0000000003007219 */ /* 0x000fe200000006ff */
[----:B--2---:R-:W-:-:S03]  /*2260*/  ULEA UR6, UR5, UR4, 0x18 ;  /* 0x0000000405067291 */ /* 0x004fc6000f8ec0ff */
[----:B------:R-:W-:-:S04]  /*2270*/  SHF.L.U32 R3, R7, R2, RZ ;  /* 0x0000000207037219 */ /* 0x000fc800000006ff */
[----:B------:R-:W-:Y:S02]  /*2280*/  LOP3.LUT R0, R3, R0, RZ, 0xfc, !PT ;  /* 0x0000000003007212 */ /* 0x000fe400078efcff */
[----:B------:R-:W2:Y:S02]  /*2290*/  LDS R5, [UR6] ;  /* 0x00000006ff057984 */ /* 0x000ea40008000800 */
[C---:B------:R-:W-:Y:S02]  /*22a0*/  LOP3.LUT R2, R0.reuse, 0xffff, RZ, 0xc0, !PT ;  /* 0x0000ffff00027812 */ /* 0x040fe400078ec0ff */
[----:B--2---:R-:W-:-:S04]  /*22b0*/  LOP3.LUT R3, R0, 0xffff, R5, 0x80, !PT ;  /* 0x0000ffff00037812 */ /* 0x004fc800078e8005 */
[----:B------:R-:W-:-:S13]  /*22c0*/  ISETP.NE.AND P0, PT, R3, R2, PT ;  /* 0x000000020300720c */ /* 0x000fda0003f05270 */
[----:B------:R-:W-:Y:S05]  /*22d0*/  @P0 BRA `(.L_x_64) ;  /* 0x0000000000500947 */ /* 0x000fea0003800000 */
[----:B------:R-:W-:Y:S02]  /*22e0*/  SHF.R.U32.HI R5, RZ, 0x10, R5 ;  /* 0x00000010ff057819 */ /* 0x000fe40000011605 */
[----:B------:R-:W-:-:S04]  /*22f0*/  SHF.R.U32.HI R2, RZ, 0x10, R0 ;  /* 0x00000010ff027819 */ /* 0x000fc80000011600 */
[----:B------:R-:W-:-:S04]  /*2300*/  LOP3.LUT R5, R5, R2, RZ, 0xc0, !PT ;  /* 0x0000000205057212 */ /* 0x000fc800078ec0ff */
[----:B------:R-:W-:-:S13]  /*2310*/  ISETP.NE.AND P0, PT, R5, R2, PT ;  /* 0x000000020500720c */ /* 0x000fda0003f05270 */
[----:B------:R-:W-:Y:S05]  /*2320*/  @P0 BRA `(.L_x_65) ;  /* 0x0000000000300947 */ /* 0x000fea0003800000 */
[----:B------:R-:W-:Y:S01]  /*2330*/  R2UR UR4, R0 ;  /* 0x00000000000472ca */ /* 0x000fe200000e0000 */
[----:B------:R-:W-:Y:S01]  /*2340*/  VOTEU.ANY UR5, UPT, PT ;  /* 0x0000000000057886 */ /* 0x000fe200038e0100 */
[----:B------:R-:W2:Y:S01]  /*2350*/  S2R R0, SR_LANEID ;  /* 0x0000000000007919 */ /* 0x000ea20000000000 */
[----:B------:R-:W-:-:S10]  /*2360*/  UFLO.U32 UR5, UR5 ;  /* 0x00000005000572bd */ /* 0x000fd400080e0000 */
[----:B------:R-:W-:-:S06]  /*2370*/  ULOP3.LUT UR4, URZ, UR4, URZ, 0x33, !UPT ;  /* 0x00000004ff047292 */ /* 0x000fcc000f8e33ff */
[----:B------:R-:W-:-:S04]  /*2380*/  IMAD.U32 R2, RZ, RZ, UR4 ;  /* 0x00000004ff027e24 */ /* 0x000fc8000f8e00ff */
[----:B------:R-:W3:Y:S02]  /*2390*/  REDUX UR7, R2 ;  /* 0x00000000020773c4 */ /* 0x000ee40000000000 */
[----:B------:R4:W-:Y:S01]  /*23a0*/  UTCATOMSWS.AND URZ, UR4 ;  /* 0x0000000400ff79e3 */ /* 0x0009e20008000000 */
[----:B--2---:R-:W-:Y:S01]  /*23b0*/  ISETP.EQ.U32.AND P0, PT, R0, UR5, PT ;  /* 0x0000000500007c0c */ /* 0x004fe2000bf02070 */
[----:B---3--:R-:W-:-:S12]  /*23c0*/  IMAD.U32 R0, RZ, RZ, UR7 ;  /* 0x00000007ff007e24 */ /* 0x008fd8000f8e00ff */
[----:B------:R4:W-:Y:S01]  /*23d0*/  @P0 ATOMS.AND RZ, [UR6], R0 ;  /* 0x00000000ffff098c */ /* 0x0009e2000a800006 */
[----:B------:R-:W-:Y:S05]  /*23e0*/  BRA `(.L_x_63) ;  /* 0x0000000000147947 */ /* 0x000fea0003800000 */
.L_x_65:
[----:B------:R-:W-:-:S07]  /*23f0*/  MOV R2, 0x2410 ;  /* 0x0000241000027802 */ /* 0x000fce0000000f00 */
[----:B-1----:R-:W-:Y:S05]  /*2400*/  CALL.REL.NOINC `($__internal_0_$__cuda_sm10x_tcgen05_guardrail_trap_col_being_dealloced_not_returned_by_alloc) ;  /* 0x0000000000447944 */ /* 0x002fea0003c00000 */
[----:B------:R-:W-:Y:S05]  /*2410*/  BRA `(.L_x_63) ;  /* 0x0000000000087947 */ /* 0x000fea0003800000 */
.L_x_64:
[----:B------:R-:W-:-:S07]  /*2420*/  MOV R2, 0x2440 ;  /* 0x0000244000027802 */ /* 0x000fce0000000f00 */
[----:B-1----:R-:W-:Y:S05]  /*2430*/  CALL.REL.NOINC `($__internal_2_$__cuda_sm10x_tcgen05_guardrail_trap_unallocated_columns_being_dealloced) ;  /* 0x0000000000507944 */ /* 0x002fea0003c00000 */
.L_x_63:
[----:B------:R-:W-:Y:S01]  /*2440*/  NOP ;  /* 0x0000000000007918 */ /* 0x000fe20000000000 */
[----:B----4-:R-:W-:Y:S05]  /*2450*/  EXIT ;  /* 0x000000000000794d */ /* 0x010fea0003800000 */
.L_x_54:
[----:B------:R-:W2:Y:S02]  /*2460*/  SYNCS.PHASECHK.TRANS64.TRYWAIT P0, [UR8+0x2000], RZ ;  /* 0x002000ffff0075a7 */ /* 0x000ea40008001108 */
[----:B--2---:R-:W-:Y:S05]  /*2470*/  @!P0 BRA `(.L_x_54) ;  /* 0xfffffffc00f88947 */ /* 0x004fea000383ffff */
[----:B------:R-:W-:Y:S05]  /*2480*/  BRA `(.L_x_66) ;  /* 0xfffffff400507947 */ /* 0x000fea000383ffff */
.L_x_56:
[----:B------:R-:W2:Y:S02]  /*2490*/  SYNCS.PHASECHK.TRANS64.TRYWAIT P1, [UR8+0x2010], RZ ;  /* 0x002010ffff0075a7 */ /* 0x000ea40008021108 */
[----:B--2---:R-:W-:Y:S05]  /*24a0*/  @!P1 BRA `(.L_x_56) ;  /* 0xfffffffc00f89947 */ /* 0x004fea000383ffff */
[----:B------:R-:W-:Y:S05]  /*24b0*/  BRA `(.L_x_67) ;  /* 0xfffffff400947947 */ /* 0x000fea000383ffff */
.L_x_57:
[----:B------:R-:W3:Y:S02]  /*24c0*/  SYNCS.PHASECHK.TRANS64.TRYWAIT P0, [UR8+0x2000], R3 ;  /* 0x00200003ff0075a7 */ /* 0x000ee40008001108 */
[----:B---3--:R-:W-:Y:S05]  /*24d0*/  @!P0 BRA `(.L_x_57) ;  /* 0xfffffffc00f88947 */ /* 0x008fea000383ffff */
[----:B------:R-:W-:Y:S05]  /*24e0*/  BRA `(.L_x_68) ;  /* 0xfffffff800007947 */ /* 0x000fea000383ffff */
.L_x_59:
[----:B------:R-:W3:Y:S02]  /*24f0*/  SYNCS.PHASECHK.TRANS64.TRYWAIT P0, [UR8+0x2010], R3 ;  /* 0x00201003ff0075a7 */ /* 0x000ee40008001108 */
[----:B---3--:R-:W-:Y:S05]  /*2500*/  @!P0 BRA `(.L_x_59) ;  /* 0xfffffffc00f88947 */ /* 0x008fea000383ffff */
[----:B------:R-:W-:Y:S05]  /*2510*/  BRA `(.L_x_69) ;  /* 0xfffffff800387947 */ /* 0x000fea000383ffff */
        .weak           $__internal_0_$__cuda_sm10x_tcgen05_guardrail_trap_col_being_dealloced_not_returned_by_alloc
        .type           $__internal_0_$__cuda_sm10x_tcgen05_guardrail_trap_col_being_dealloced_not_returned_by_alloc,@function
        .size           $__internal_0_$__cuda_sm10x_tcgen05_guardrail_trap_col_being_dealloced_not_returned_by_alloc,($__internal_1_$__cuda_sm10x_tcgen05_guardrail_trap_phase_invalid_during_alloc - $__internal_0_$__cuda_sm10x_tcgen05_guardrail_trap_col_being_dealloced_not_returned_by_alloc)
$__internal_0_$__cuda_sm10x_tcgen05_guardrail_trap_col_being_dealloced_not_returned_by_alloc:
[----:B------:R-:W-:Y:S05]  /*2520*/  BPT.TRAP 0x1 ;  /* 0x000000040000795c */ /* 0x000fea0000300000 */
[----:B------:R-:W-:-:S04]  /*2530*/  IMAD.MOV.U32 R3, RZ, RZ, 0x0 ;  /* 0x00000000ff037424 */ /* 0x000fc800078e00ff */
[----:B------:R-:W-:Y:S05]  /*2540*/  RET.REL.NODEC R2 `(gluon_tcgen05) ;  /* 0xffffffd802ac7950 */ /* 0x000fea0003c3ffff */
        .weak           $__internal_1_$__cuda_sm10x_tcgen05_guardrail_trap_phase_invalid_during_alloc
        .type           $__internal_1_$__cuda_sm10x_tcgen05_guardrail_trap_phase_invalid_during_alloc,@function
        .size           $__internal_1_$__cuda_sm10x_tcgen05_guardrail_trap_phase_invalid_during_alloc,($__internal_2_$__cuda_sm10x_tcgen05_guardrail_trap_unallocated_columns_being_dealloced - $__internal_1_$__cuda_sm10x_tcgen05_guardrail_trap_phase_invalid_during_alloc)
$__internal_1_$__cuda_sm10x_tcgen05_guardrail_trap_phase_invalid_during_alloc:
[----:B------:R-:W-:Y:S05]  /*2550*/  BPT.TRAP 0x1 ;  /* 0x000000040000795c */ /* 0x000fea0000300000 */
[----:B------:R-:W-:-:S04]  /*2560*/  IMAD.MOV.U32 R3, RZ, RZ, 0x0 ;  /* 0x00000000ff037424 */ /* 0x000fc800078e00ff */
[----:B------:R-:W-:Y:S05]  /*2570*/  RET.REL.NODEC R2 `(gluon_tcgen05) ;  /* 0xffffffd802a07950 */ /* 0x000fea0003c3ffff */
        .weak           $__internal_2_$__cuda_sm10x_tcgen05_guardrail_trap_unallocated_columns_being_dealloced
        .type           $__internal_2_$__cuda_sm10x_tcgen05_guardrail_trap_unallocated_columns_being_dealloced,@function
        .size           $__internal_2_$__cuda_sm10x_tcgen05_guardrail_trap_unallocated_columns_being_dealloced,(.L_x_73 - $__internal_2_$__cuda_sm10x_tcgen05_guardrail_trap_unallocated_columns_being_dealloced)
$__internal_2_$__cuda_sm10x_tcgen05_guardrail_trap_unallocated_columns_being_dealloced:
[----:B------:R-:W-:Y:S05]  /*2580*/  BPT.TRAP 0x1 ;  /* 0x000000040000795c */ /* 0x000fea0000300000 */
[----:B------:R-:W-:-:S04]  /*2590*/  IMAD.MOV.U32 R3, RZ, RZ, 0x0 ;  /* 0x00000000ff037424 */ /* 0x000fc800078e00ff */
[----:B------:R-:W-:Y:S05]  /*25a0*/  RET.REL.NODEC R2 `(gluon_tcgen05) ;  /* 0xffffffd802947950 */ /* 0x000fea0003c3ffff */
.L_x_70:
[----:B------:R-:W-:-:S00]  /*25b0*/  BRA `(.L_x_70) ;  /* 0xfffffffc00fc7947 */ /* 0x000fc0000383ffff */
[----:B------:R-:W-:-:S00]  /*25c0*/  NOP ;  /* 0x0000000000007918 */ /* 0x000fc00000000000 */
        /* <DEDUP_REMOVED lines=11> */
.L_x_73:


//--------------------- .nv.shared.gluon_tcgen05  --------------------------
	.section	.nv.shared.gluon_tcgen05,"aw",@nobits
	.sectionflags	@""
	.align	16
	.zero		1024


//--------------------- .nv.shared.reserved.0     --------------------------
	.section	.nv.shared.reserved.0,"aw",@nobits
	.align	8
	.weak		__nv_reservedSMEM_offset_0_alias
	.size		__nv_reservedSMEM_offset_0_alias, 0, 64
	.other		__nv_reservedSMEM_offset_0_alias,@"STO_CUDA_RESERVED_SHARED STV_DEFAULT"
__nv_reservedSMEM_offset_0_alias:
	.zero		0
.nv.shared.reserved.0:
	.zero		64
	.weak		__nv_reservedSMEM_allocation_phase
	.type		__nv_reservedSMEM_allocation_phase,@object
	.size		__nv_reservedSMEM_allocation_phase,(.L_0 - __nv_reservedSMEM_allocation_phase)
__nv_reservedSMEM_allocation_phase:
	.zero		1
.L_0:
	.zero		7
	.weak		__nv_reservedSMEM_devtool_atexit_pc
	.type		__nv_reservedSMEM_devtool_atexit_pc,@object
	.size		__nv_reservedSMEM_devtool_atexit_pc,(__nv_reservedSMEM_allocation_mask - __nv_reservedSMEM_devtool_atexit_pc)
__nv_reservedSMEM_devtool_atexit_pc:
	.zero		8
	.weak		__nv_reservedSMEM_allocation_mask
	.type		__nv_reservedSMEM_allocation_mask,@object
	.size		__nv_reservedSMEM_allocation_mask,(.L_2 - __nv_reservedSMEM_allocation_mask)
__nv_reservedSMEM_allocation_mask:
	.zero		4
.L_2:


//--------------------- .nv.constant0.gluon_tcgen05 --------------------------
	.section	.nv.constant0.gluon_tcgen05,"a",@progbits
	.sectionflags	@""
	.align	4
.nv.constant0.gluon_tcgen05:
	.zero		976


//--------------------- SYMBOLS --------------------------

	.type		.nv.reservedSmem.offset0,@object
	.size		.nv.reservedSmem.offset0,0x4
	.type		.nv.reservedSmem.cap,@object
	.size		.nv.reservedSmem.cap,0x4
